//
// Generated by NVIDIA NVVM Compiler
//
// Compiler Build ID: CL-36424714
// Cuda compilation tools, release 13.0, V13.0.88
// Based on NVVM 20.0.0
//

.version 9.0
.target sm_100
.address_size 64

	// .globl	_Z4cul1PfS_S_S_S_iiif

.visible .entry _Z4cul1PfS_S_S_S_iiif(
	.param .u64 .ptr .align 1 _Z4cul1PfS_S_S_S_iiif_param_0,
	.param .u64 .ptr .align 1 _Z4cul1PfS_S_S_S_iiif_param_1,
	.param .u64 .ptr .align 1 _Z4cul1PfS_S_S_S_iiif_param_2,
	.param .u64 .ptr .align 1 _Z4cul1PfS_S_S_S_iiif_param_3,
	.param .u64 .ptr .align 1 _Z4cul1PfS_S_S_S_iiif_param_4,
	.param .u32 _Z4cul1PfS_S_S_S_iiif_param_5,
	.param .u32 _Z4cul1PfS_S_S_S_iiif_param_6,
	.param .u32 _Z4cul1PfS_S_S_S_iiif_param_7,
	.param .f32 _Z4cul1PfS_S_S_S_iiif_param_8
)
{
	.reg .pred 	%p<19>;
	.reg .b32 	%r<62>;
	.reg .b32 	%f<32>;
	.reg .b64 	%rd<52>;

	ld.param.u64 	%rd7, [_Z4cul1PfS_S_S_S_iiif_param_0];
	ld.param.u64 	%rd8, [_Z4cul1PfS_S_S_S_iiif_param_1];
	ld.param.u64 	%rd9, [_Z4cul1PfS_S_S_S_iiif_param_2];
	ld.param.u64 	%rd10, [_Z4cul1PfS_S_S_S_iiif_param_3];
	ld.param.u64 	%rd6, [_Z4cul1PfS_S_S_S_iiif_param_4];
	ld.param.u32 	%r9, [_Z4cul1PfS_S_S_S_iiif_param_5];
	ld.param.u32 	%r10, [_Z4cul1PfS_S_S_S_iiif_param_6];
	ld.param.u32 	%r11, [_Z4cul1PfS_S_S_S_iiif_param_7];
	ld.param.f32 	%f2, [_Z4cul1PfS_S_S_S_iiif_param_8];
	cvta.to.global.u64 	%rd1, %rd10;
	cvta.to.global.u64 	%rd2, %rd9;
	cvta.to.global.u64 	%rd3, %rd8;
	cvta.to.global.u64 	%rd4, %rd7;
	mov.u32 	%r1, %tid.x;
	mov.u32 	%r2, %ctaid.x;
	mov.u32 	%r3, %ctaid.y;
	mov.u32 	%r4, %ntid.x;
	add.s32 	%r12, %r4, -2;
	add.s32 	%r13, %r1, -1;
	setp.ge.u32 	%p4, %r13, %r12;
	setp.eq.s32 	%p5, %r2, 0;
	mov.pred 	%p18, 0;
	or.pred  	%p6, %p5, %p4;
	@%p6 bra 	$L__BB0_2;
	mov.u32 	%r14, %nctaid.x;
	add.s32 	%r15, %r14, -2;
	setp.le.u32 	%p18, %r2, %r15;
$L__BB0_2:
	setp.eq.s32 	%p7, %r3, 0;
	not.pred 	%p8, %p18;
	or.pred  	%p9, %p7, %p8;
	@%p9 bra 	$L__BB0_7;
	mov.u32 	%r16, %nctaid.y;
	add.s32 	%r17, %r16, -2;
	setp.gt.u32 	%p10, %r3, %r17;
	@%p10 bra 	$L__BB0_7;
	mul.lo.s32 	%r5, %r10, %r2;
	mul.lo.s32 	%r6, %r9, %r1;
	add.s32 	%r18, %r5, %r6;
	mul.lo.s32 	%r7, %r11, %r3;
	add.s32 	%r8, %r18, %r7;
	cvta.to.global.u64 	%rd11, %rd6;
	mul.wide.s32 	%rd12, %r8, 4;
	add.s64 	%rd5, %rd11, %rd12;
	ld.global.f32 	%f1, [%rd5];
	setp.neu.f32 	%p11, %f1, 0f00000000;
	@%p11 bra 	$L__BB0_6;
	add.s64 	%rd25, %rd3, %rd12;
	mov.b32 	%r22, 0;
	st.global.u32 	[%rd25], %r22;
	add.s64 	%rd26, %rd2, %rd12;
	st.global.u32 	[%rd26], %r22;
	add.s64 	%rd27, %rd1, %rd12;
	st.global.u32 	[%rd27], %r22;
	bra.uni 	$L__BB0_19;
$L__BB0_6:
	add.s64 	%rd14, %rd4, %rd12;
	ld.global.f32 	%f3, [%rd14];
	sub.s32 	%r19, %r6, %r9;
	add.s32 	%r20, %r5, %r19;
	add.s32 	%r21, %r20, %r7;
	mul.wide.s32 	%rd15, %r21, 4;
	add.s64 	%rd16, %rd4, %rd15;
	ld.global.f32 	%f4, [%rd16];
	sub.f32 	%f5, %f3, %f4;
	div.rn.f32 	%f6, %f5, %f1;
	div.rn.f32 	%f7, %f6, %f2;
	add.s64 	%rd17, %rd3, %rd12;
	ld.global.f32 	%f8, [%rd17];
	sub.f32 	%f9, %f8, %f7;
	st.global.f32 	[%rd17], %f9;
	mul.wide.s32 	%rd18, %r10, 4;
	add.s64 	%rd19, %rd14, %rd18;
	ld.global.f32 	%f10, [%rd19];
	ld.global.f32 	%f11, [%rd14];
	sub.f32 	%f12, %f10, %f11;
	ld.global.f32 	%f13, [%rd5];
	div.rn.f32 	%f14, %f12, %f13;
	div.rn.f32 	%f15, %f14, %f2;
	add.s64 	%rd20, %rd2, %rd12;
	ld.global.f32 	%f16, [%rd20];
	sub.f32 	%f17, %f16, %f15;
	st.global.f32 	[%rd20], %f17;
	mul.wide.s32 	%rd21, %r11, 4;
	add.s64 	%rd22, %rd14, %rd21;
	ld.global.f32 	%f18, [%rd22];
	ld.global.f32 	%f19, [%rd14];
	sub.f32 	%f20, %f18, %f19;
	ld.global.f32 	%f21, [%rd5];
	div.rn.f32 	%f22, %f20, %f21;
	div.rn.f32 	%f23, %f22, %f2;
	add.s64 	%rd23, %rd1, %rd12;
	ld.global.f32 	%f24, [%rd23];
	sub.f32 	%f25, %f24, %f23;
	st.global.f32 	[%rd23], %f25;
	bra.uni 	$L__BB0_19;
$L__BB0_7:
	setp.ne.s32 	%p12, %r1, 0;
	@%p12 bra 	$L__BB0_9;
	mul.lo.s32 	%r56, %r10, %r2;
	shl.b32 	%r57, %r9, 1;
	add.s32 	%r58, %r56, %r57;
	mul.lo.s32 	%r59, %r11, %r3;
	add.s32 	%r60, %r58, %r59;
	mul.wide.s32 	%rd48, %r60, 4;
	add.s64 	%rd49, %rd4, %rd48;
	ld.global.f32 	%f31, [%rd49];
	add.s32 	%r61, %r59, %r56;
	mul.wide.s32 	%rd50, %r61, 4;
	add.s64 	%rd51, %rd4, %rd50;
	st.global.f32 	[%rd51], %f31;
	bra.uni 	$L__BB0_19;
$L__BB0_9:
	add.s32 	%r23, %r4, -1;
	setp.ne.s32 	%p13, %r1, %r23;
	@%p13 bra 	$L__BB0_11;
	add.s32 	%r50, %r1, -2;
	mul.lo.s32 	%r51, %r9, %r50;
	mad.lo.s32 	%r52, %r10, %r2, %r51;
	mad.lo.s32 	%r53, %r11, %r3, %r52;
	mul.wide.s32 	%rd44, %r53, 4;
	add.s64 	%rd45, %rd4, %rd44;
	ld.global.f32 	%f30, [%rd45];
	shl.b32 	%r54, %r9, 1;
	add.s32 	%r55, %r53, %r54;
	mul.wide.s32 	%rd46, %r55, 4;
	add.s64 	%rd47, %rd4, %rd46;
	st.global.f32 	[%rd47], %f30;
	bra.uni 	$L__BB0_19;
$L__BB0_11:
	setp.ne.s32 	%p14, %r2, 0;
	@%p14 bra 	$L__BB0_13;
	shl.b32 	%r44, %r10, 1;
	mul.lo.s32 	%r45, %r9, %r1;
	add.s32 	%r46, %r44, %r45;
	mul.lo.s32 	%r47, %r11, %r3;
	add.s32 	%r48, %r46, %r47;
	mul.wide.s32 	%rd40, %r48, 4;
	add.s64 	%rd41, %rd4, %rd40;
	ld.global.f32 	%f29, [%rd41];
	add.s32 	%r49, %r47, %r45;
	mul.wide.s32 	%rd42, %r49, 4;
	add.s64 	%rd43, %rd4, %rd42;
	st.global.f32 	[%rd43], %f29;
	bra.uni 	$L__BB0_19;
$L__BB0_13:
	mov.u32 	%r24, %nctaid.x;
	add.s32 	%r25, %r24, -1;
	setp.ne.s32 	%p15, %r2, %r25;
	@%p15 bra 	$L__BB0_15;
	add.s32 	%r38, %r2, -2;
	mul.lo.s32 	%r39, %r9, %r1;
	mad.lo.s32 	%r40, %r10, %r38, %r39;
	mad.lo.s32 	%r41, %r11, %r3, %r40;
	mul.wide.s32 	%rd36, %r41, 4;
	add.s64 	%rd37, %rd4, %rd36;
	ld.global.f32 	%f28, [%rd37];
	shl.b32 	%r42, %r10, 1;
	add.s32 	%r43, %r41, %r42;
	mul.wide.s32 	%rd38, %r43, 4;
	add.s64 	%rd39, %rd4, %rd38;
	st.global.f32 	[%rd39], %f28;
	bra.uni 	$L__BB0_19;
$L__BB0_15:
	setp.ne.s32 	%p16, %r3, 0;
	@%p16 bra 	$L__BB0_17;
	mul.lo.s32 	%r34, %r9, %r1;
	mad.lo.s32 	%r35, %r10, %r2, %r34;
	shl.b32 	%r36, %r11, 1;
	add.s32 	%r37, %r35, %r36;
	mul.wide.s32 	%rd32, %r37, 4;
	add.s64 	%rd33, %rd4, %rd32;
	ld.global.f32 	%f27, [%rd33];
	mul.wide.s32 	%rd34, %r35, 4;
	add.s64 	%rd35, %rd4, %rd34;
	st.global.f32 	[%rd35], %f27;
	bra.uni 	$L__BB0_19;
$L__BB0_17:
	mov.u32 	%r26, %nctaid.y;
	add.s32 	%r27, %r26, -1;
	setp.ne.s32 	%p17, %r3, %r27;
	@%p17 bra 	$L__BB0_19;
	mul.lo.s32 	%r28, %r9, %r1;
	mad.lo.s32 	%r29, %r10, %r2, %r28;
	add.s32 	%r30, %r3, -2;
	mad.lo.s32 	%r31, %r11, %r30, %r29;
	mul.wide.s32 	%rd28, %r31, 4;
	add.s64 	%rd29, %rd4, %rd28;
	ld.global.f32 	%f26, [%rd29];
	shl.b32 	%r32, %r11, 1;
	add.s32 	%r33, %r31, %r32;
	mul.wide.s32 	%rd30, %r33, 4;
	add.s64 	%rd31, %rd4, %rd30;
	st.global.f32 	[%rd31], %f26;
$L__BB0_19:
	ret;

}
	// .globl	_Z4cul2PfS_S_S_S_iiif
.visible .entry _Z4cul2PfS_S_S_S_iiif(
	.param .u64 .ptr .align 1 _Z4cul2PfS_S_S_S_iiif_param_0,
	.param .u64 .ptr .align 1 _Z4cul2PfS_S_S_S_iiif_param_1,
	.param .u64 .ptr .align 1 _Z4cul2PfS_S_S_S_iiif_param_2,
	.param .u64 .ptr .align 1 _Z4cul2PfS_S_S_S_iiif_param_3,
	.param .u64 .ptr .align 1 _Z4cul2PfS_S_S_S_iiif_param_4,
	.param .u32 _Z4cul2PfS_S_S_S_iiif_param_5,
	.param .u32 _Z4cul2PfS_S_S_S_iiif_param_6,
	.param .u32 _Z4cul2PfS_S_S_S_iiif_param_7,
	.param .f32 _Z4cul2PfS_S_S_S_iiif_param_8
)
{
	.reg .pred 	%p<46>;
	.reg .b32 	%r<127>;
	.reg .b32 	%f<132>;
	.reg .b64 	%rd<112>;
	.reg .b64 	%fd<49>;

	ld.param.u64 	%rd6, [_Z4cul2PfS_S_S_S_iiif_param_0];
	ld.param.u64 	%rd7, [_Z4cul2PfS_S_S_S_iiif_param_1];
	ld.param.u64 	%rd8, [_Z4cul2PfS_S_S_S_iiif_param_2];
	ld.param.u64 	%rd9, [_Z4cul2PfS_S_S_S_iiif_param_3];
	ld.param.u64 	%rd10, [_Z4cul2PfS_S_S_S_iiif_param_4];
	ld.param.u32 	%r10, [_Z4cul2PfS_S_S_S_iiif_param_5];
	ld.param.u32 	%r11, [_Z4cul2PfS_S_S_S_iiif_param_6];
	ld.param.u32 	%r12, [_Z4cul2PfS_S_S_S_iiif_param_7];
	ld.param.f32 	%f1, [_Z4cul2PfS_S_S_S_iiif_param_8];
	cvta.to.global.u64 	%rd1, %rd6;
	cvta.to.global.u64 	%rd2, %rd10;
	cvta.to.global.u64 	%rd3, %rd9;
	cvta.to.global.u64 	%rd4, %rd8;
	cvta.to.global.u64 	%rd5, %rd7;
	mov.u32 	%r1, %tid.x;
	mov.u32 	%r2, %ctaid.x;
	mov.u32 	%r3, %ctaid.y;
	mov.u32 	%r4, %ntid.x;
	add.s32 	%r5, %r4, -2;
	add.s32 	%r13, %r1, -1;
	setp.ge.u32 	%p4, %r13, %r5;
	setp.eq.s32 	%p5, %r2, 0;
	mov.pred 	%p45, 0;
	or.pred  	%p6, %p5, %p4;
	@%p6 bra 	$L__BB1_2;
	mov.u32 	%r14, %nctaid.x;
	add.s32 	%r15, %r14, -2;
	setp.le.u32 	%p45, %r2, %r15;
$L__BB1_2:
	setp.eq.s32 	%p7, %r3, 0;
	not.pred 	%p8, %p45;
	or.pred  	%p9, %p7, %p8;
	@%p9 bra 	$L__BB1_19;
	mov.u32 	%r6, %nctaid.y;
	add.s32 	%r7, %r6, -2;
	setp.gt.u32 	%p10, %r3, %r7;
	@%p10 bra 	$L__BB1_19;
	setp.ne.s32 	%p11, %r1, 1;
	min.u32 	%r17, %r2, %r3;
	setp.lt.u32 	%p12, %r17, 2;
	or.pred  	%p13, %p12, %p11;
	@%p13 bra 	$L__BB1_6;
	mul.lo.s32 	%r114, %r11, %r2;
	mul.lo.s32 	%r115, %r12, %r3;
	add.s32 	%r116, %r115, %r114;
	mul.wide.s32 	%rd97, %r116, 4;
	add.s64 	%rd98, %rd1, %rd97;
	ld.global.f32 	%f113, [%rd98];
	mad.lo.s32 	%r117, %r10, 3, %r114;
	add.s32 	%r118, %r117, %r115;
	mul.wide.s32 	%rd99, %r118, 4;
	add.s64 	%rd100, %rd5, %rd99;
	ld.global.f32 	%f114, [%rd100];
	shl.b32 	%r119, %r10, 1;
	sub.s32 	%r120, %r117, %r10;
	add.s32 	%r121, %r120, %r115;
	mul.wide.s32 	%rd101, %r121, 4;
	add.s64 	%rd102, %rd5, %rd101;
	ld.global.f32 	%f115, [%rd102];
	sub.f32 	%f116, %f114, %f115;
	add.s64 	%rd103, %rd4, %rd101;
	ld.global.f32 	%f117, [%rd103];
	add.f32 	%f118, %f116, %f117;
	sub.s32 	%r122, %r114, %r11;
	add.s32 	%r123, %r122, %r119;
	add.s32 	%r124, %r123, %r115;
	mul.wide.s32 	%rd104, %r124, 4;
	add.s64 	%rd105, %rd4, %rd104;
	ld.global.f32 	%f119, [%rd105];
	sub.f32 	%f120, %f118, %f119;
	add.s64 	%rd106, %rd3, %rd101;
	ld.global.f32 	%f121, [%rd106];
	add.f32 	%f122, %f120, %f121;
	sub.s32 	%r125, %r115, %r12;
	add.s32 	%r126, %r120, %r125;
	mul.wide.s32 	%rd107, %r126, 4;
	add.s64 	%rd108, %rd3, %rd107;
	ld.global.f32 	%f123, [%rd108];
	sub.f32 	%f124, %f122, %f123;
	add.s64 	%rd109, %rd2, %rd101;
	ld.global.f32 	%f125, [%rd109];
	mul.f32 	%f126, %f124, %f125;
	div.rn.f32 	%f127, %f126, %f1;
	sub.f32 	%f128, %f113, %f127;
	cvt.f64.f32 	%fd41, %f113;
	cvt.f64.f32 	%fd42, %f1;
	mov.f64 	%fd43, 0d3FF0000000000000;
	sub.f64 	%fd44, %fd43, %fd42;
	add.f64 	%fd45, %fd42, 0d3FF0000000000000;
	div.rn.f64 	%fd46, %fd44, %fd45;
	mul.wide.s32 	%rd110, %r10, 4;
	add.s64 	%rd111, %rd98, %rd110;
	ld.global.f32 	%f129, [%rd111];
	sub.f32 	%f130, %f128, %f129;
	cvt.f64.f32 	%fd47, %f130;
	fma.rn.f64 	%fd48, %fd46, %fd47, %fd41;
	cvt.rn.f32.f64 	%f131, %fd48;
	st.global.f32 	[%rd111], %f131;
	bra.uni 	$L__BB1_19;
$L__BB1_6:
	setp.ne.s32 	%p14, %r1, %r5;
	setp.lt.u32 	%p15, %r17, 2;
	or.pred  	%p16, %p15, %p14;
	@%p16 bra 	$L__BB1_8;
	mul.lo.s32 	%r98, %r11, %r2;
	mul.lo.s32 	%r99, %r10, %r1;
	add.s32 	%r100, %r99, %r10;
	add.s32 	%r101, %r98, %r100;
	mul.lo.s32 	%r102, %r12, %r3;
	add.s32 	%r103, %r101, %r102;
	mul.wide.s32 	%rd83, %r103, 4;
	add.s64 	%rd84, %rd1, %rd83;
	ld.global.f32 	%f94, [%rd84];
	add.s32 	%r104, %r98, %r99;
	add.s32 	%r105, %r104, %r102;
	mul.wide.s32 	%rd85, %r105, 4;
	add.s64 	%rd86, %rd5, %rd85;
	ld.global.f32 	%f95, [%rd86];
	sub.s32 	%r106, %r99, %r10;
	add.s32 	%r107, %r98, %r106;
	add.s32 	%r108, %r107, %r102;
	mul.wide.s32 	%rd87, %r108, 4;
	add.s64 	%rd88, %rd5, %rd87;
	ld.global.f32 	%f96, [%rd88];
	sub.f32 	%f97, %f95, %f96;
	add.s64 	%rd89, %rd4, %rd87;
	ld.global.f32 	%f98, [%rd89];
	add.f32 	%f99, %f97, %f98;
	sub.s32 	%r109, %r98, %r11;
	add.s32 	%r110, %r109, %r106;
	add.s32 	%r111, %r110, %r102;
	mul.wide.s32 	%rd90, %r111, 4;
	add.s64 	%rd91, %rd4, %rd90;
	ld.global.f32 	%f100, [%rd91];
	sub.f32 	%f101, %f99, %f100;
	add.s64 	%rd92, %rd3, %rd87;
	ld.global.f32 	%f102, [%rd92];
	add.f32 	%f103, %f101, %f102;
	sub.s32 	%r112, %r102, %r12;
	add.s32 	%r113, %r107, %r112;
	mul.wide.s32 	%rd93, %r113, 4;
	add.s64 	%rd94, %rd3, %rd93;
	ld.global.f32 	%f104, [%rd94];
	sub.f32 	%f105, %f103, %f104;
	add.s64 	%rd95, %rd2, %rd87;
	ld.global.f32 	%f106, [%rd95];
	mul.f32 	%f107, %f105, %f106;
	div.rn.f32 	%f108, %f107, %f1;
	sub.f32 	%f109, %f94, %f108;
	cvt.f64.f32 	%fd33, %f94;
	cvt.f64.f32 	%fd34, %f1;
	mov.f64 	%fd35, 0d3FF0000000000000;
	sub.f64 	%fd36, %fd35, %fd34;
	add.f64 	%fd37, %fd34, 0d3FF0000000000000;
	div.rn.f64 	%fd38, %fd36, %fd37;
	add.s64 	%rd96, %rd1, %rd85;
	ld.global.f32 	%f110, [%rd96];
	sub.f32 	%f111, %f109, %f110;
	cvt.f64.f32 	%fd39, %f111;
	fma.rn.f64 	%fd40, %fd38, %fd39, %fd33;
	cvt.rn.f32.f64 	%f112, %fd40;
	st.global.f32 	[%rd96], %f112;
	bra.uni 	$L__BB1_19;
$L__BB1_8:
	setp.lt.u32 	%p17, %r3, 2;
	setp.ne.s32 	%p18, %r2, 1;
	add.s32 	%r8, %r4, -3;
	setp.gt.u32 	%p19, %r1, %r8;
	or.pred  	%p20, %p18, %p19;
	or.pred  	%p21, %p17, %p20;
	@%p21 bra 	$L__BB1_10;
	mul.lo.s32 	%r86, %r10, %r1;
	mul.lo.s32 	%r87, %r12, %r3;
	add.s32 	%r88, %r87, %r86;
	mul.wide.s32 	%rd68, %r88, 4;
	add.s64 	%rd69, %rd1, %rd68;
	ld.global.f32 	%f75, [%rd69];
	shl.b32 	%r89, %r11, 1;
	add.s32 	%r90, %r86, %r10;
	add.s32 	%r91, %r89, %r90;
	add.s32 	%r92, %r91, %r87;
	mul.wide.s32 	%rd70, %r92, 4;
	add.s64 	%rd71, %rd5, %rd70;
	ld.global.f32 	%f76, [%rd71];
	add.s32 	%r93, %r89, %r86;
	add.s32 	%r94, %r93, %r87;
	mul.wide.s32 	%rd72, %r94, 4;
	add.s64 	%rd73, %rd5, %rd72;
	ld.global.f32 	%f77, [%rd73];
	sub.f32 	%f78, %f76, %f77;
	add.s64 	%rd74, %rd4, %rd72;
	ld.global.f32 	%f79, [%rd74];
	add.f32 	%f80, %f78, %f79;
	add.s32 	%r95, %r88, %r11;
	mul.wide.s32 	%rd75, %r95, 4;
	add.s64 	%rd76, %rd4, %rd75;
	ld.global.f32 	%f81, [%rd76];
	sub.f32 	%f82, %f80, %f81;
	add.s64 	%rd77, %rd3, %rd72;
	ld.global.f32 	%f83, [%rd77];
	add.f32 	%f84, %f82, %f83;
	sub.s32 	%r96, %r87, %r12;
	add.s32 	%r97, %r93, %r96;
	mul.wide.s32 	%rd78, %r97, 4;
	add.s64 	%rd79, %rd3, %rd78;
	ld.global.f32 	%f85, [%rd79];
	sub.f32 	%f86, %f84, %f85;
	add.s64 	%rd80, %rd2, %rd72;
	ld.global.f32 	%f87, [%rd80];
	mul.f32 	%f88, %f86, %f87;
	div.rn.f32 	%f89, %f88, %f1;
	sub.f32 	%f90, %f75, %f89;
	cvt.f64.f32 	%fd25, %f75;
	cvt.f64.f32 	%fd26, %f1;
	mov.f64 	%fd27, 0d3FF0000000000000;
	sub.f64 	%fd28, %fd27, %fd26;
	add.f64 	%fd29, %fd26, 0d3FF0000000000000;
	div.rn.f64 	%fd30, %fd28, %fd29;
	mul.wide.s32 	%rd81, %r11, 4;
	add.s64 	%rd82, %rd69, %rd81;
	ld.global.f32 	%f91, [%rd82];
	sub.f32 	%f92, %f90, %f91;
	cvt.f64.f32 	%fd31, %f92;
	fma.rn.f64 	%fd32, %fd30, %fd31, %fd25;
	cvt.rn.f32.f64 	%f93, %fd32;
	st.global.f32 	[%rd82], %f93;
	bra.uni 	$L__BB1_19;
$L__BB1_10:
	setp.gt.u32 	%p22, %r1, %r8;
	setp.lt.u32 	%p23, %r3, 2;
	mov.u32 	%r9, %nctaid.x;
	add.s32 	%r22, %r9, -2;
	setp.ne.s32 	%p24, %r2, %r22;
	or.pred  	%p25, %p24, %p22;
	or.pred  	%p26, %p23, %p25;
	@%p26 bra 	$L__BB1_12;
	mad.lo.s32 	%r68, %r11, %r2, %r11;
	mul.lo.s32 	%r69, %r10, %r1;
	add.s32 	%r70, %r68, %r69;
	mul.lo.s32 	%r71, %r12, %r3;
	add.s32 	%r72, %r70, %r71;
	mul.wide.s32 	%rd53, %r72, 4;
	add.s64 	%rd54, %rd1, %rd53;
	ld.global.f32 	%f56, [%rd54];
	add.s32 	%r73, %r2, -1;
	mul.lo.s32 	%r74, %r11, %r73;
	add.s32 	%r75, %r69, %r10;
	add.s32 	%r76, %r74, %r75;
	add.s32 	%r77, %r76, %r71;
	mul.wide.s32 	%rd55, %r77, 4;
	add.s64 	%rd56, %rd5, %rd55;
	ld.global.f32 	%f57, [%rd56];
	add.s32 	%r78, %r74, %r69;
	add.s32 	%r79, %r78, %r71;
	mul.wide.s32 	%rd57, %r79, 4;
	add.s64 	%rd58, %rd5, %rd57;
	ld.global.f32 	%f58, [%rd58];
	sub.f32 	%f59, %f57, %f58;
	add.s64 	%rd59, %rd4, %rd57;
	ld.global.f32 	%f60, [%rd59];
	add.f32 	%f61, %f59, %f60;
	sub.s32 	%r80, %r74, %r11;
	add.s32 	%r81, %r80, %r69;
	add.s32 	%r82, %r81, %r71;
	mul.wide.s32 	%rd60, %r82, 4;
	add.s64 	%rd61, %rd4, %rd60;
	ld.global.f32 	%f62, [%rd61];
	sub.f32 	%f63, %f61, %f62;
	add.s64 	%rd62, %rd3, %rd57;
	ld.global.f32 	%f64, [%rd62];
	add.f32 	%f65, %f63, %f64;
	sub.s32 	%r83, %r71, %r12;
	add.s32 	%r84, %r78, %r83;
	mul.wide.s32 	%rd63, %r84, 4;
	add.s64 	%rd64, %rd3, %rd63;
	ld.global.f32 	%f66, [%rd64];
	sub.f32 	%f67, %f65, %f66;
	add.s64 	%rd65, %rd2, %rd57;
	ld.global.f32 	%f68, [%rd65];
	mul.f32 	%f69, %f67, %f68;
	div.rn.f32 	%f70, %f69, %f1;
	sub.f32 	%f71, %f56, %f70;
	cvt.f64.f32 	%fd17, %f56;
	cvt.f64.f32 	%fd18, %f1;
	mov.f64 	%fd19, 0d3FF0000000000000;
	sub.f64 	%fd20, %fd19, %fd18;
	add.f64 	%fd21, %fd18, 0d3FF0000000000000;
	div.rn.f64 	%fd22, %fd20, %fd21;
	add.s32 	%r85, %r79, %r11;
	mul.wide.s32 	%rd66, %r85, 4;
	add.s64 	%rd67, %rd1, %rd66;
	ld.global.f32 	%f72, [%rd67];
	sub.f32 	%f73, %f71, %f72;
	cvt.f64.f32 	%fd23, %f73;
	fma.rn.f64 	%fd24, %fd22, %fd23, %fd17;
	cvt.rn.f32.f64 	%f74, %fd24;
	st.global.f32 	[%rd67], %f74;
	bra.uni 	$L__BB1_19;
$L__BB1_12:
	setp.gt.u32 	%p27, %r1, %r8;
	setp.lt.u32 	%p28, %r2, 2;
	setp.ne.s32 	%p29, %r3, 1;
	or.pred  	%p30, %p29, %p27;
	or.pred  	%p31, %p28, %p30;
	@%p31 bra 	$L__BB1_14;
	mul.lo.s32 	%r58, %r11, %r2;
	mul.lo.s32 	%r59, %r10, %r1;
	add.s32 	%r60, %r58, %r59;
	mul.wide.s32 	%rd38, %r60, 4;
	add.s64 	%rd39, %rd1, %rd38;
	ld.global.f32 	%f37, [%rd39];
	shl.b32 	%r61, %r12, 1;
	add.s32 	%r62, %r60, %r61;
	add.s32 	%r63, %r62, %r10;
	mul.wide.s32 	%rd40, %r63, 4;
	add.s64 	%rd41, %rd5, %rd40;
	ld.global.f32 	%f38, [%rd41];
	mul.wide.s32 	%rd42, %r62, 4;
	add.s64 	%rd43, %rd5, %rd42;
	ld.global.f32 	%f39, [%rd43];
	sub.f32 	%f40, %f38, %f39;
	add.s64 	%rd44, %rd4, %rd42;
	ld.global.f32 	%f41, [%rd44];
	add.f32 	%f42, %f40, %f41;
	sub.s32 	%r64, %r58, %r11;
	add.s32 	%r65, %r64, %r59;
	add.s32 	%r66, %r65, %r61;
	mul.wide.s32 	%rd45, %r66, 4;
	add.s64 	%rd46, %rd4, %rd45;
	ld.global.f32 	%f43, [%rd46];
	sub.f32 	%f44, %f42, %f43;
	add.s64 	%rd47, %rd3, %rd42;
	ld.global.f32 	%f45, [%rd47];
	add.f32 	%f46, %f44, %f45;
	sub.s32 	%r67, %r62, %r12;
	mul.wide.s32 	%rd48, %r67, 4;
	add.s64 	%rd49, %rd3, %rd48;
	ld.global.f32 	%f47, [%rd49];
	sub.f32 	%f48, %f46, %f47;
	add.s64 	%rd50, %rd2, %rd42;
	ld.global.f32 	%f49, [%rd50];
	mul.f32 	%f50, %f48, %f49;
	div.rn.f32 	%f51, %f50, %f1;
	sub.f32 	%f52, %f37, %f51;
	cvt.f64.f32 	%fd9, %f37;
	cvt.f64.f32 	%fd10, %f1;
	mov.f64 	%fd11, 0d3FF0000000000000;
	sub.f64 	%fd12, %fd11, %fd10;
	add.f64 	%fd13, %fd10, 0d3FF0000000000000;
	div.rn.f64 	%fd14, %fd12, %fd13;
	mul.wide.s32 	%rd51, %r12, 4;
	add.s64 	%rd52, %rd39, %rd51;
	ld.global.f32 	%f53, [%rd52];
	sub.f32 	%f54, %f52, %f53;
	cvt.f64.f32 	%fd15, %f54;
	fma.rn.f64 	%fd16, %fd14, %fd15, %fd9;
	cvt.rn.f32.f64 	%f55, %fd16;
	st.global.f32 	[%rd52], %f55;
	bra.uni 	$L__BB1_19;
$L__BB1_14:
	setp.gt.u32 	%p32, %r1, %r8;
	setp.lt.u32 	%p33, %r2, 2;
	setp.ne.s32 	%p34, %r3, %r7;
	or.pred  	%p35, %p34, %p32;
	or.pred  	%p36, %p33, %p35;
	@%p36 bra 	$L__BB1_16;
	mul.lo.s32 	%r43, %r11, %r2;
	mul.lo.s32 	%r44, %r10, %r1;
	add.s32 	%r45, %r43, %r44;
	mad.lo.s32 	%r46, %r12, %r3, %r12;
	add.s32 	%r47, %r45, %r46;
	mul.wide.s32 	%rd23, %r47, 4;
	add.s64 	%rd24, %rd1, %rd23;
	ld.global.f32 	%f18, [%rd24];
	add.s32 	%r48, %r3, -1;
	mul.lo.s32 	%r49, %r12, %r48;
	add.s32 	%r50, %r45, %r49;
	add.s32 	%r51, %r50, %r10;
	mul.wide.s32 	%rd25, %r51, 4;
	add.s64 	%rd26, %rd5, %rd25;
	ld.global.f32 	%f19, [%rd26];
	mul.wide.s32 	%rd27, %r50, 4;
	add.s64 	%rd28, %rd5, %rd27;
	ld.global.f32 	%f20, [%rd28];
	sub.f32 	%f21, %f19, %f20;
	add.s64 	%rd29, %rd4, %rd27;
	ld.global.f32 	%f22, [%rd29];
	add.f32 	%f23, %f21, %f22;
	sub.s32 	%r52, %r43, %r11;
	add.s32 	%r53, %r52, %r44;
	add.s32 	%r54, %r53, %r49;
	mul.wide.s32 	%rd30, %r54, 4;
	add.s64 	%rd31, %rd4, %rd30;
	ld.global.f32 	%f24, [%rd31];
	sub.f32 	%f25, %f23, %f24;
	add.s64 	%rd32, %rd3, %rd27;
	ld.global.f32 	%f26, [%rd32];
	add.f32 	%f27, %f25, %f26;
	sub.s32 	%r55, %r49, %r12;
	add.s32 	%r56, %r45, %r55;
	mul.wide.s32 	%rd33, %r56, 4;
	add.s64 	%rd34, %rd3, %rd33;
	ld.global.f32 	%f28, [%rd34];
	sub.f32 	%f29, %f27, %f28;
	add.s64 	%rd35, %rd2, %rd27;
	ld.global.f32 	%f30, [%rd35];
	mul.f32 	%f31, %f29, %f30;
	div.rn.f32 	%f32, %f31, %f1;
	sub.f32 	%f33, %f18, %f32;
	cvt.f64.f32 	%fd1, %f18;
	cvt.f64.f32 	%fd2, %f1;
	mov.f64 	%fd3, 0d3FF0000000000000;
	sub.f64 	%fd4, %fd3, %fd2;
	add.f64 	%fd5, %fd2, 0d3FF0000000000000;
	div.rn.f64 	%fd6, %fd4, %fd5;
	add.s32 	%r57, %r50, %r12;
	mul.wide.s32 	%rd36, %r57, 4;
	add.s64 	%rd37, %rd1, %rd36;
	ld.global.f32 	%f34, [%rd37];
	sub.f32 	%f35, %f33, %f34;
	cvt.f64.f32 	%fd7, %f35;
	fma.rn.f64 	%fd8, %fd6, %fd7, %fd1;
	cvt.rn.f32.f64 	%f36, %fd8;
	st.global.f32 	[%rd37], %f36;
	bra.uni 	$L__BB1_19;
$L__BB1_16:
	setp.gt.u32 	%p37, %r1, %r8;
	min.u32 	%r26, %r1, %r2;
	setp.lt.u32 	%p38, %r26, 2;
	or.pred  	%p39, %p38, %p37;
	@%p39 bra 	$L__BB1_19;
	setp.lt.u32 	%p40, %r3, 2;
	add.s32 	%r28, %r9, -3;
	setp.gt.u32 	%p41, %r2, %r28;
	add.s32 	%r29, %r6, -3;
	setp.gt.u32 	%p42, %r3, %r29;
	or.pred  	%p43, %p41, %p42;
	or.pred  	%p44, %p43, %p40;
	@%p44 bra 	$L__BB1_19;
	mul.lo.s32 	%r30, %r11, %r2;
	mul.lo.s32 	%r31, %r10, %r1;
	add.s32 	%r32, %r31, %r10;
	add.s32 	%r33, %r30, %r32;
	mul.lo.s32 	%r34, %r12, %r3;
	add.s32 	%r35, %r33, %r34;
	mul.wide.s32 	%rd11, %r35, 4;
	add.s64 	%rd12, %rd5, %rd11;
	ld.global.f32 	%f2, [%rd12];
	add.s32 	%r36, %r30, %r31;
	add.s32 	%r37, %r36, %r34;
	mul.wide.s32 	%rd13, %r37, 4;
	add.s64 	%rd14, %rd5, %rd13;
	ld.global.f32 	%f3, [%rd14];
	sub.f32 	%f4, %f2, %f3;
	add.s64 	%rd15, %rd4, %rd13;
	ld.global.f32 	%f5, [%rd15];
	add.f32 	%f6, %f4, %f5;
	sub.s32 	%r38, %r30, %r11;
	add.s32 	%r39, %r38, %r31;
	add.s32 	%r40, %r39, %r34;
	mul.wide.s32 	%rd16, %r40, 4;
	add.s64 	%rd17, %rd4, %rd16;
	ld.global.f32 	%f7, [%rd17];
	sub.f32 	%f8, %f6, %f7;
	add.s64 	%rd18, %rd3, %rd13;
	ld.global.f32 	%f9, [%rd18];
	add.f32 	%f10, %f8, %f9;
	sub.s32 	%r41, %r34, %r12;
	add.s32 	%r42, %r36, %r41;
	mul.wide.s32 	%rd19, %r42, 4;
	add.s64 	%rd20, %rd3, %rd19;
	ld.global.f32 	%f11, [%rd20];
	sub.f32 	%f12, %f10, %f11;
	add.s64 	%rd21, %rd2, %rd13;
	ld.global.f32 	%f13, [%rd21];
	mul.f32 	%f14, %f12, %f13;
	div.rn.f32 	%f15, %f14, %f1;
	add.s64 	%rd22, %rd1, %rd13;
	ld.global.f32 	%f16, [%rd22];
	sub.f32 	%f17, %f16, %f15;
	st.global.f32 	[%rd22], %f17;
$L__BB1_19:
	ret;

}


// ===== COMPILED SASS (sm_100) =====

	.target	sm_100

	.elftype	@"ET_EXEC"


//--------------------- .note.nv.tkinfo           --------------------------
	.section	.note.nv.tkinfo,"",@"SHT_NOTE"
	.sectionflags	@"SHF_NOTE_NV_TKINFO"
	.tkinfo
        /*0018*/ 	.word	0x00000002
        /*0030*/ 	.string	""
        /*0030*/ 	.string	"ptxas"
        /*0030*/ 	.string	"Cuda compilation tools, release 13.0, V13.0.88"
        /*0030*/ 	.string	"Build cuda_13.0.r13.0/compiler.36424714_0"
        /*0030*/ 	.string	"-arch sm_100 -m 64 "



//--------------------- .note.nv.cuinfo           --------------------------
	.section	.note.nv.cuinfo,"",@"SHT_NOTE"
	.sectionflags	@"SHF_NOTE_NV_CUINFO"
        /*0018*/ 	.short	0x0002
        /*001a*/ 	.short	0x0064
        /*001c*/ 	.short	0x0082
	.zero		2


//--------------------- .nv.info                  --------------------------
	.section	.nv.info,"",@"SHT_CUDA_INFO"
	.align	4


	//----- nvinfo : EIATTR_REGCOUNT
	.align		4
        /*0000*/ 	.byte	0x04, 0x2f
        /*0002*/ 	.short	(.L_1 - .L_0)
	.align		4
.L_0:
        /*0004*/ 	.word	index@(_Z4cul1PfS_S_S_S_iiif)
        /*0008*/ 	.word	0x00000014


	//----- nvinfo : EIATTR_FRAME_SIZE
	.align		4
.L_1:
        /*000c*/ 	.byte	0x04, 0x11
        /*000e*/ 	.short	(.L_3 - .L_2)
	.align		4
.L_2:
        /*0010*/ 	.word	index@($__internal_2_$__cuda_sm3x_div_rn_noftz_f32_slowpath)
        /*0014*/ 	.word	0x00000000


	//----- nvinfo : EIATTR_FRAME_SIZE
	.align		4
.L_3:
        /*0018*/ 	.byte	0x04, 0x11
        /*001a*/ 	.short	(.L_5 - .L_4)
	.align		4
.L_4:
        /*001c*/ 	.word	index@(_Z4cul1PfS_S_S_S_iiif)
        /*0020*/ 	.word	0x00000000


	//----- nvinfo : EIATTR_REGCOUNT
	.align		4
.L_5:
        /*0024*/ 	.byte	0x04, 0x2f
        /*0026*/ 	.short	(.L_7 - .L_6)
	.align		4
.L_6:
        /*0028*/ 	.word	index@(_Z4cul2PfS_S_S_S_iiif)
        /*002c*/ 	.word	0x00000020


	//----- nvinfo : EIATTR_FRAME_SIZE
	.align		4
.L_7:
        /*0030*/ 	.byte	0x04, 0x11
        /*0032*/ 	.short	(.L_9 - .L_8)
	.align		4
.L_8:
        /*0034*/ 	.word	index@($__internal_1_$__cuda_sm3x_div_rn_noftz_f32_slowpath)
        /*0038*/ 	.word	0x00000000


	//----- nvinfo : EIATTR_FRAME_SIZE
	.align		4
.L_9:
        /*003c*/ 	.byte	0x04, 0x11
        /*003e*/ 	.short	(.L_11 - .L_10)
	.align		4
.L_10:
        /*0040*/ 	.word	index@($__internal_0_$__cuda_sm20_div_rn_f64_full)
        /*0044*/ 	.word	0x00000000


	//----- nvinfo : EIATTR_FRAME_SIZE
	.align		4
.L_11:
        /*0048*/ 	.byte	0x04, 0x11
        /*004a*/ 	.short	(.L_13 - .L_12)
	.align		4
.L_12:
        /*004c*/ 	.word	index@(_Z4cul2PfS_S_S_S_iiif)
        /*0050*/ 	.word	0x00000000


	//----- nvinfo : EIATTR_MIN_STACK_SIZE
	.align		4
.L_13:
        /*0054*/ 	.byte	0x04, 0x12
        /*0056*/ 	.short	(.L_15 - .L_14)
	.align		4
.L_14:
        /*0058*/ 	.word	index@(_Z4cul2PfS_S_S_S_iiif)
        /*005c*/ 	.word	0x00000000


	//----- nvinfo : EIATTR_MIN_STACK_SIZE
	.align		4
.L_15:
        /*0060*/ 	.byte	0x04, 0x12
        /*0062*/ 	.short	(.L_17 - .L_16)
	.align		4
.L_16:
        /*0064*/ 	.word	index@(_Z4cul1PfS_S_S_S_iiif)
        /*0068*/ 	.word	0x00000000
.L_17:


//--------------------- .nv.compat                --------------------------
	.section	.nv.compat,"",@"SHT_CUDA_COMPAT_INFO"
	.align	4
        /*0000*/ 	.byte	0x02, 0x09, 0x00, 0x00, 0x02, 0x02, 0x01, 0x00, 0x02, 0x05, 0x05, 0x00, 0x03, 0x07, 0x01, 0x01
        /*0010*/ 	.byte	0x02, 0x03, 0x00, 0x00, 0x02, 0x06, 0x01, 0x00, 0x04, 0x0b, 0x08, 0x00, 0x01, 0x00, 0x00, 0x00
        /*0020*/ 	.byte	0x00, 0x00, 0x00, 0x00


//--------------------- .nv.info._Z4cul2PfS_S_S_S_iiif --------------------------
	.section	.nv.info._Z4cul2PfS_S_S_S_iiif,"",@"SHT_CUDA_INFO"
	.sectionflags	@""
	.align	4


	//----- nvinfo : EIATTR_CUDA_API_VERSION
	.align		4
        /*0000*/ 	.byte	0x04, 0x37
        /*0002*/ 	.short	(.L_19 - .L_18)
.L_18:
        /*0004*/ 	.word	0x00000082


	//----- nvinfo : EIATTR_KPARAM_INFO
	.align		4
.L_19:
        /*0008*/ 	.byte	0x04, 0x17
        /*000a*/ 	.short	(.L_21 - .L_20)
.L_20:
        /*000c*/ 	.word	0x00000000
        /*0010*/ 	.short	0x0008
        /*0012*/ 	.short	0x0034
        /*0014*/ 	.byte	0x00, 0xf0, 0x11, 0x00


	//----- nvinfo : EIATTR_KPARAM_INFO
	.align		4
.L_21:
        /*0018*/ 	.byte	0x04, 0x17
        /*001a*/ 	.short	(.L_23 - .L_22)
.L_22:
        /*001c*/ 	.word	0x00000000
        /*0020*/ 	.short	0x0007
        /*0022*/ 	.short	0x0030
        /*0024*/ 	.byte	0x00, 0xf0, 0x11, 0x00


	//----- nvinfo : EIATTR_KPARAM_INFO
	.align		4
.L_23:
        /*0028*/ 	.byte	0x04, 0x17
        /*002a*/ 	.short	(.L_25 - .L_24)
.L_24:
        /*002c*/ 	.word	0x00000000
        /*0030*/ 	.short	0x0006
        /*0032*/ 	.short	0x002c
        /*0034*/ 	.byte	0x00, 0xf0, 0x11, 0x00


	//----- nvinfo : EIATTR_KPARAM_INFO
	.align		4
.L_25:
        /*0038*/ 	.byte	0x04, 0x17
        /*003a*/ 	.short	(.L_27 - .L_26)
.L_26:
        /*003c*/ 	.word	0x00000000
        /*0040*/ 	.short	0x0005
        /*0042*/ 	.short	0x0028
        /*0044*/ 	.byte	0x00, 0xf0, 0x11, 0x00


	//----- nvinfo : EIATTR_KPARAM_INFO
	.align		4
.L_27:
        /*0048*/ 	.byte	0x04, 0x17
        /*004a*/ 	.short	(.L_29 - .L_28)
.L_28:
        /*004c*/ 	.word	0x00000000
        /*0050*/ 	.short	0x0004
        /*0052*/ 	.short	0x0020
        /*0054*/ 	.byte	0x00, 0xf5, 0x21, 0x00


	//----- nvinfo : EIATTR_KPARAM_INFO
	.align		4
.L_29:
        /*0058*/ 	.byte	0x04, 0x17
        /*005a*/ 	.short	(.L_31 - .L_30)
.L_30:
        /*005c*/ 	.word	0x00000000
        /*0060*/ 	.short	0x0003
        /*0062*/ 	.short	0x0018
        /*0064*/ 	.byte	0x00, 0xf5, 0x21, 0x00


	//----- nvinfo : EIATTR_KPARAM_INFO
	.align		4
.L_31:
        /*0068*/ 	.byte	0x04, 0x17
        /*006a*/ 	.short	(.L_33 - .L_32)
.L_32:
        /*006c*/ 	.word	0x00000000
        /*0070*/ 	.short	0x0002
        /*0072*/ 	.short	0x0010
        /*0074*/ 	.byte	0x00, 0xf5, 0x21, 0x00


	//----- nvinfo : EIATTR_KPARAM_INFO
	.align		4
.L_33:
        /*0078*/ 	.byte	0x04, 0x17
        /*007a*/ 	.short	(.L_35 - .L_34)
.L_34:
        /*007c*/ 	.word	0x00000000
        /*0080*/ 	.short	0x0001
        /*0082*/ 	.short	0x0008
        /*0084*/ 	.byte	0x00, 0xf5, 0x21, 0x00


	//----- nvinfo : EIATTR_KPARAM_INFO
	.align		4
.L_35:
        /*0088*/ 	.byte	0x04, 0x17
        /*008a*/ 	.short	(.L_37 - .L_36)
.L_36:
        /*008c*/ 	.word	0x00000000
        /*0090*/ 	.short	0x0000
        /*0092*/ 	.short	0x0000
        /*0094*/ 	.byte	0x00, 0xf5, 0x21, 0x00


	//----- nvinfo : EIATTR_SPARSE_MMA_MASK
	.align		4
.L_37:
        /*0098*/ 	.byte	0x03, 0x50
        /*009a*/ 	.short	0x0000


	//----- nvinfo : EIATTR_MAXREG_COUNT
	.align		4
        /*009c*/ 	.byte	0x03, 0x1b
        /*009e*/ 	.short	0x00ff


	//----- nvinfo : EIATTR_MERCURY_ISA_VERSION
	.align		4
        /*00a0*/ 	.byte	0x03, 0x5f
        /*00a2*/ 	.short	0x0101


	//----- nvinfo : EIATTR_VRC_CTA_INIT_COUNT
	.align		4
        /*00a4*/ 	.byte	0x02, 0x4a
	.zero		1
	.zero		1


	//----- nvinfo : EIATTR_EXIT_INSTR_OFFSETS
	.align		4
        /*00a8*/ 	.byte	0x04, 0x1c
        /*00aa*/ 	.short	(.L_39 - .L_38)


	//   ....[0]....
.L_38:
        /*00ac*/ 	.word	0x000000d0


	//   ....[1]....
        /*00b0*/ 	.word	0x00000110


	//   ....[2]....
        /*00b4*/ 	.word	0x00000680


	//   ....[3]....
        /*00b8*/ 	.word	0x00000c10


	//   ....[4]....
        /*00bc*/ 	.word	0x00001190


	//   ....[5]....
        /*00c0*/ 	.word	0x00001790


	//   ....[6]....
        /*00c4*/ 	.word	0x00001cd0


	//   ....[7]....
        /*00c8*/ 	.word	0x00002270


	//   ....[8]....
        /*00cc*/ 	.word	0x000022a0


	//   ....[9]....
        /*00d0*/ 	.word	0x00002300


	//   ....[10]....
        /*00d4*/ 	.word	0x00002690


	//----- nvinfo : EIATTR_CRS_STACK_SIZE
	.align		4
.L_39:
        /*00d8*/ 	.byte	0x04, 0x1e
        /*00da*/ 	.short	(.L_41 - .L_40)
.L_40:
        /*00dc*/ 	.word	0x00000000


	//----- nvinfo : EIATTR_CBANK_PARAM_SIZE
	.align		4
.L_41:
        /*00e0*/ 	.byte	0x03, 0x19
        /*00e2*/ 	.short	0x0038


	//----- nvinfo : EIATTR_PARAM_CBANK
	.align		4
        /*00e4*/ 	.byte	0x04, 0x0a
        /*00e6*/ 	.short	(.L_43 - .L_42)
	.align		4
.L_42:
        /*00e8*/ 	.word	index@(.nv.constant0._Z4cul2PfS_S_S_S_iiif)
        /*00ec*/ 	.short	0x0380
        /*00ee*/ 	.short	0x0038


	//----- nvinfo : EIATTR_SW_WAR
	.align		4
.L_43:
        /*00f0*/ 	.byte	0x04, 0x36
        /*00f2*/ 	.short	(.L_45 - .L_44)
.L_44:
        /*00f4*/ 	.word	0x00000008
.L_45:


//--------------------- .nv.info._Z4cul1PfS_S_S_S_iiif --------------------------
	.section	.nv.info._Z4cul1PfS_S_S_S_iiif,"",@"SHT_CUDA_INFO"
	.sectionflags	@""
	.align	4


	//----- nvinfo : EIATTR_CUDA_API_VERSION
	.align		4
        /*0000*/ 	.byte	0x04, 0x37
        /*0002*/ 	.short	(.L_47 - .L_46)
.L_46:
        /*0004*/ 	.word	0x00000082


	//----- nvinfo : EIATTR_KPARAM_INFO
	.align		4
.L_47:
        /*0008*/ 	.byte	0x04, 0x17
        /*000a*/ 	.short	(.L_49 - .L_48)
.L_48:
        /*000c*/ 	.word	0x00000000
        /*0010*/ 	.short	0x0008
        /*0012*/ 	.short	0x0034
        /*0014*/ 	.byte	0x00, 0xf0, 0x11, 0x00


	//----- nvinfo : EIATTR_KPARAM_INFO
	.align		4
.L_49:
        /*0018*/ 	.byte	0x04, 0x17
        /*001a*/ 	.short	(.L_51 - .L_50)
.L_50:
        /*001c*/ 	.word	0x00000000
        /*0020*/ 	.short	0x0007
        /*0022*/ 	.short	0x0030
        /*0024*/ 	.byte	0x00, 0xf0, 0x11, 0x00


	//----- nvinfo : EIATTR_KPARAM_INFO
	.align		4
.L_51:
        /*0028*/ 	.byte	0x04, 0x17
        /*002a*/ 	.short	(.L_53 - .L_52)
.L_52:
        /*002c*/ 	.word	0x00000000
        /*0030*/ 	.short	0x0006
        /*0032*/ 	.short	0x002c
        /*0034*/ 	.byte	0x00, 0xf0, 0x11, 0x00


	//----- nvinfo : EIATTR_KPARAM_INFO
	.align		4
.L_53:
        /*0038*/ 	.byte	0x04, 0x17
        /*003a*/ 	.short	(.L_55 - .L_54)
.L_54:
        /*003c*/ 	.word	0x00000000
        /*0040*/ 	.short	0x0005
        /*0042*/ 	.short	0x0028
        /*0044*/ 	.byte	0x00, 0xf0, 0x11, 0x00


	//----- nvinfo : EIATTR_KPARAM_INFO
	.align		4
.L_55:
        /*0048*/ 	.byte	0x04, 0x17
        /*004a*/ 	.short	(.L_57 - .L_56)
.L_56:
        /*004c*/ 	.word	0x00000000
        /*0050*/ 	.short	0x0004
        /*0052*/ 	.short	0x0020
        /*0054*/ 	.byte	0x00, 0xf5, 0x21, 0x00


	//----- nvinfo : EIATTR_KPARAM_INFO
	.align		4
.L_57:
        /*0058*/ 	.byte	0x04, 0x17
        /*005a*/ 	.short	(.L_59 - .L_58)
.L_58:
        /*005c*/ 	.word	0x00000000
        /*0060*/ 	.short	0x0003
        /*0062*/ 	.short	0x0018
        /*0064*/ 	.byte	0x00, 0xf5, 0x21, 0x00


	//----- nvinfo : EIATTR_KPARAM_INFO
	.align		4
.L_59:
        /*0068*/ 	.byte	0x04, 0x17
        /*006a*/ 	.short	(.L_61 - .L_60)
.L_60:
        /*006c*/ 	.word	0x00000000
        /*0070*/ 	.short	0x0002
        /*0072*/ 	.short	0x0010
        /*0074*/ 	.byte	0x00, 0xf5, 0x21, 0x00


	//----- nvinfo : EIATTR_KPARAM_INFO
	.align		4
.L_61:
        /*0078*/ 	.byte	0x04, 0x17
        /*007a*/ 	.short	(.L_63 - .L_62)
.L_62:
        /*007c*/ 	.word	0x00000000
        /*0080*/ 	.short	0x0001
        /*0082*/ 	.short	0x0008
        /*0084*/ 	.byte	0x00, 0xf5, 0x21, 0x00


	//----- nvinfo : EIATTR_KPARAM_INFO
	.align		4
.L_63:
        /*0088*/ 	.byte	0x04, 0x17
        /*008a*/ 	.short	(.L_65 - .L_64)
.L_64:
        /*008c*/ 	.word	0x00000000
        /*0090*/ 	.short	0x0000
        /*0092*/ 	.short	0x0000
        /*0094*/ 	.byte	0x00, 0xf5, 0x21, 0x00


	//----- nvinfo : EIATTR_SPARSE_MMA_MASK
	.align		4
.L_65:
        /*0098*/ 	.byte	0x03, 0x50
        /*009a*/ 	.short	0x0000


	//----- nvinfo : EIATTR_MAXREG_COUNT
	.align		4
        /*009c*/ 	.byte	0x03, 0x1b
        /*009e*/ 	.short	0x00ff


	//----- nvinfo : EIATTR_MERCURY_ISA_VERSION
	.align		4
        /*00a0*/ 	.byte	0x03, 0x5f
        /*00a2*/ 	.short	0x0101


	//----- nvinfo : EIATTR_VRC_CTA_INIT_COUNT
	.align		4
        /*00a4*/ 	.byte	0x02, 0x4a
	.zero		1
	.zero		1


	//----- nvinfo : EIATTR_EXIT_INSTR_OFFSETS
	.align		4
        /*00a8*/ 	.byte	0x04, 0x1c
        /*00aa*/ 	.short	(.L_67 - .L_66)


	//   ....[0]....
.L_66:
        /*00ac*/ 	.word	0x00000250


	//   ....[1]....
        /*00b0*/ 	.word	0x00000a40


	//   ....[2]....
        /*00b4*/ 	.word	0x00000b20


	//   ....[3]....
        /*00b8*/ 	.word	0x00000c20


	//   ....[4]....
        /*00bc*/ 	.word	0x00000d00


	//   ....[5]....
        /*00c0*/ 	.word	0x00000e10


	//   ....[6]....
        /*00c4*/ 	.word	0x00000ee0


	//   ....[7]....
        /*00c8*/ 	.word	0x00000f20


	//   ....[8]....
        /*00cc*/ 	.word	0x00000ff0


	//----- nvinfo : EIATTR_CRS_STACK_SIZE
	.align		4
.L_67:
        /*00d0*/ 	.byte	0x04, 0x1e
        /*00d2*/ 	.short	(.L_69 - .L_68)
.L_68:
        /*00d4*/ 	.word	0x00000000


	//----- nvinfo : EIATTR_CBANK_PARAM_SIZE
	.align		4
.L_69:
        /*00d8*/ 	.byte	0x03, 0x19
        /*00da*/ 	.short	0x0038


	//----- nvinfo : EIATTR_PARAM_CBANK
	.align		4
        /*00dc*/ 	.byte	0x04, 0x0a
        /*00de*/ 	.short	(.L_71 - .L_70)
	.align		4
.L_70:
        /*00e0*/ 	.word	index@(.nv.constant0._Z4cul1PfS_S_S_S_iiif)
        /*00e4*/ 	.short	0x0380
        /*00e6*/ 	.short	0x0038


	//----- nvinfo : EIATTR_SW_WAR
	.align		4
.L_71:
        /*00e8*/ 	.byte	0x04, 0x36
        /*00ea*/ 	.short	(.L_73 - .L_72)
.L_72:
        /*00ec*/ 	.word	0x00000008
.L_73:


//--------------------- .nv.callgraph             --------------------------
	.section	.nv.callgraph,"",@"SHT_CUDA_CALLGRAPH"
	.align	4
	.sectionentsize	8
	.align		4
        /*0000*/ 	.word	0x00000000
	.align		4
        /*0004*/ 	.word	0xffffffff
	.align		4
        /*0008*/ 	.word	0x00000000
	.align		4
        /*000c*/ 	.word	0xfffffffe
	.align		4
        /*0010*/ 	.word	0x00000000
	.align		4
        /*0014*/ 	.word	0xfffffffd
	.align		4
        /*0018*/ 	.word	0x00000000
	.align		4
        /*001c*/ 	.word	0xfffffffc


//--------------------- .text._Z4cul2PfS_S_S_S_iiif --------------------------
	.section	.text._Z4cul2PfS_S_S_S_iiif,"ax",@progbits
	.align	128
        .global         _Z4cul2PfS_S_S_S_iiif
        .type           _Z4cul2PfS_S_S_S_iiif,@function
        .size           _Z4cul2PfS_S_S_S_iiif,(.L_x_74 - _Z4cul2PfS_S_S_S_iiif)
        .other          _Z4cul2PfS_S_S_S_iiif,@"STO_CUDA_ENTRY STV_DEFAULT"
_Z4cul2PfS_S_S_S_iiif:
.text._Z4cul2PfS_S_S_S_iiif:
[----:B------:R-:W-:Y:S01]  /*0000*/  LDC R1, c[0x0][0x37c] ;  /* 0x0000df00ff017b82 */ /* 0x000fe20000000800 */
[----:B------:R-:W0:Y:S01]  /*0010*/  S2R R13, SR_TID.X ;  /* 0x00000000000d7919 */ /* 0x000e220000002100 */
[----:B------:R-:W1:Y:S01]  /*0020*/  LDCU UR6, c[0x0][0x360] ;  /* 0x00006c00ff0677ac */ /* 0x000e620008000800 */
[----:B------:R-:W2:Y:S01]  /*0030*/  S2R R10, SR_CTAID.X ;  /* 0x00000000000a7919 */ /* 0x000ea20000002500 */
[----:B------:R-:W3:Y:S01]  /*0040*/  S2R R11, SR_CTAID.Y ;  /* 0x00000000000b7919 */ /* 0x000ee20000002600 */
[----:B-1----:R-:W-:Y:S01]  /*0050*/  UIADD3 UR4, UPT, UPT, UR6, -0x2, URZ ;  /* 0xfffffffe06047890 */ /* 0x002fe2000fffe0ff */
[----:B0-----:R-:W-:-:S05]  /*0060*/  IADD3 R0, PT, PT, R13, -0x1, RZ ;  /* 0xffffffff0d007810 */ /* 0x001fca0007ffe0ff */
[----:B------:R-:W-:-:S04]  /*0070*/  ISETP.GE.U32.AND P0, PT, R0, UR4, PT ;  /* 0x0000000400007c0c */ /* 0x000fc8000bf06070 */
[----:B--2---:R-:W-:-:S13]  /*0080*/  ISETP.EQ.OR P0, PT, R10, RZ, P0 ;  /* 0x000000ff0a00720c */ /* 0x004fda0000702670 */
[----:B------:R-:W0:Y:S02]  /*0090*/  @!P0 LDC R3, c[0x0][0x370] ;  /* 0x0000dc00ff038b82 */ /* 0x000e240000000800 */
[----:B0-----:R-:W-:-:S04]  /*00a0*/  @!P0 IADD3 R3, PT, PT, R3, -0x2, RZ ;  /* 0xfffffffe03038810 */ /* 0x001fc80007ffe0ff */
[----:B------:R-:W-:-:S04]  /*00b0*/  ISETP.LE.U32.AND P0, PT, R10, R3, !P0 ;  /* 0x000000030a00720c */ /* 0x000fc80004703070 */
[----:B---3--:R-:W-:-:S13]  /*00c0*/  ISETP.EQ.OR P0, PT, R11, RZ, !P0 ;  /* 0x000000ff0b00720c */ /* 0x008fda0004702670 */
[----:B------:R-:W-:Y:S05]  /*00d0*/  @P0 EXIT ;  /* 0x000000000000094d */ /* 0x000fea0003800000 */
[----:B------:R-:W0:Y:S02]  /*00e0*/  LDC R4, c[0x0][0x374] ;  /* 0x0000dd00ff047b82 */ /* 0x000e240000000800 */
[----:B0-----:R-:W-:-:S04]  /*00f0*/  IADD3 R2, PT, PT, R4, -0x2, RZ ;  /* 0xfffffffe04027810 */ /* 0x001fc80007ffe0ff */
[----:B------:R-:W-:-:S13]  /*0100*/  ISETP.GT.U32.AND P0, PT, R11, R2, PT ;  /* 0x000000020b00720c */ /* 0x000fda0003f04070 */
[----:B------:R-:W-:Y:S05]  /*0110*/  @P0 EXIT ;  /* 0x000000000000094d */ /* 0x000fea0003800000 */
[----:B------:R-:W0:Y:S01]  /*0120*/  LDC R0, c[0x0][0x3b4] ;  /* 0x0000ed00ff007b82 */ /* 0x000e220000000800 */
[----:B------:R-:W-:Y:S01]  /*0130*/  ISETP.NE.AND P0, PT, R13, 0x1, PT ;  /* 0x000000010d00780c */ /* 0x000fe20003f05270 */
[----:B------:R-:W1:Y:S01]  /*0140*/  LDCU.64 UR8, c[0x0][0x358] ;  /* 0x00006b00ff0877ac */ /* 0x000e620008000a00 */
[----:B------:R-:W-:-:S04]  /*0150*/  VIMNMX.U32 R3, PT, PT, R10, R11, PT ;  /* 0x0000000b0a037248 */ /* 0x000fc80003fe0000 */
[----:B------:R-:W-:-:S13]  /*0160*/  ISETP.LT.U32.OR P0, PT, R3, 0x2, P0 ;  /* 0x000000020300780c */ /* 0x000fda0000701470 */
[----:B-1----:R-:W-:Y:S05]  /*0170*/  @P0 BRA `(.L_x_0) ;  /* 0x0000000400440947 */ /* 0x002fea0003800000 */
[----:B------:R-:W1:Y:S08]  /*0180*/  LDC.64 R14, c[0x0][0x3a8] ;  /* 0x0000ea00ff0e7b82 */ /* 0x000e700000000a00 */
[----:B------:R-:W2:Y:S08]  /*0190*/  LDC.64 R2, c[0x0][0x3b0] ;  /* 0x0000ec00ff027b82 */ /* 0x000eb00000000a00 */
[----:B------:R-:W3:Y:S08]  /*01a0*/  LDC.64 R16, c[0x0][0x388] ;  /* 0x0000e200ff107b82 */ /* 0x000ef00000000a00 */
[----:B------:R-:W4:Y:S01]  /*01b0*/  LDC.64 R8, c[0x0][0x390] ;  /* 0x0000e400ff087b82 */ /* 0x000f220000000a00 */
[----:B-1----:R-:W-:-:S04]  /*01c0*/  IMAD R10, R10, R15, RZ ;  /* 0x0000000f0a0a7224 */ /* 0x002fc800078e02ff */
[----:B------:R-:W-:Y:S01]  /*01d0*/  IMAD R5, R14, 0x3, R10 ;  /* 0x000000030e057824 */ /* 0x000fe200078e020a */
[----:B------:R-:W-:Y:S02]  /*01e0*/  IADD3 R15, PT, PT, R10, -R15, RZ ;  /* 0x8000000f0a0f7210 */ /* 0x000fe40007ffe0ff */
[----:B------:R-:W1:Y:S01]  /*01f0*/  LDC.64 R6, c[0x0][0x398] ;  /* 0x0000e600ff067b82 */ /* 0x000e620000000a00 */
[----:B--2---:R-:W-:Y:S01]  /*0200*/  IMAD R21, R11, R2, R5 ;  /* 0x000000020b157224 */ /* 0x004fe200078e0205 */
[----:B------:R-:W-:Y:S02]  /*0210*/  IADD3 R18, PT, PT, R5, -R14, RZ ;  /* 0x8000000e05127210 */ /* 0x000fe40007ffe0ff */
[----:B------:R-:W-:-:S03]  /*0220*/  LEA R14, R14, R15, 0x1 ;  /* 0x0000000f0e0e7211 */ /* 0x000fc600078e08ff */
[----:B------:R-:W-:Y:S01]  /*0230*/  IMAD R13, R11, R2, R18 ;  /* 0x000000020b0d7224 */ /* 0x000fe200078e0212 */
[----:B------:R-:W2:Y:S01]  /*0240*/  LDC.64 R4, c[0x0][0x3a0] ;  /* 0x0000e800ff047b82 */ /* 0x000ea20000000a00 */
[----:B---3--:R-:W-:-:S04]  /*0250*/  IMAD.WIDE R20, R21, 0x4, R16 ;  /* 0x0000000415147825 */ /* 0x008fc800078e0210 */
[----:B------:R-:W-:Y:S01]  /*0260*/  IMAD.WIDE R16, R13, 0x4, R16 ;  /* 0x000000040d107825 */ /* 0x000fe200078e0210 */
[----:B------:R3:W2:Y:S03]  /*0270*/  LDG.E R12, desc[UR8][R20.64] ;  /* 0x00000008140c7981 */ /* 0x0006a6000c1e1900 */
[----:B------:R-:W-:Y:S01]  /*0280*/  IMAD R25, R11, R2, R14 ;  /* 0x000000020b197224 */ /* 0x000fe200078e020e */
[----:B------:R2:W2:Y:S01]  /*0290*/  LDG.E R15, desc[UR8][R16.64] ;  /* 0x00000008100f7981 */ /* 0x0004a2000c1e1900 */
[----:B----4-:R-:W-:-:S04]  /*02a0*/  IMAD.WIDE R22, R13, 0x4, R8 ;  /* 0x000000040d167825 */ /* 0x010fc800078e0208 */
[----:B------:R-:W-:Y:S01]  /*02b0*/  IMAD R19, R11, R2, -R2 ;  /* 0x000000020b137224 */ /* 0x000fe200078e0a02 */
[----:B------:R-:W4:Y:S01]  /*02c0*/  LDG.E R14, desc[UR8][R22.64] ;  /* 0x00000008160e7981 */ /* 0x000f22000c1e1900 */
[----:B------:R-:W-:Y:S01]  /*02d0*/  IMAD.WIDE R24, R25, 0x4, R8 ;  /* 0x0000000419187825 */ /* 0x000fe200078e0208 */
[----:B---3--:R-:W3:Y:S02]  /*02e0*/  LDC.64 R20, c[0x0][0x380] ;  /* 0x0000e000ff147b82 */ /* 0x008ee40000000a00 */
[----:B------:R-:W-:Y:S01]  /*02f0*/  IADD3 R19, PT, PT, R18, R19, RZ ;  /* 0x0000001312137210 */ /* 0x000fe20007ffe0ff */
[--C-:B-1----:R-:W-:Y:S02]  /*0300*/  IMAD.WIDE R8, R13, 0x4, R6.reuse ;  /* 0x000000040d087825 */ /* 0x102fe400078e0206 */
[----:B------:R-:W4:Y:S02]  /*0310*/  LDG.E R24, desc[UR8][R24.64] ;  /* 0x0000000818187981 */ /* 0x000f24000c1e1900 */
[----:B------:R-:W-:-:S02]  /*0320*/  IMAD.WIDE R6, R19, 0x4, R6 ;  /* 0x0000000413067825 */ /* 0x000fc400078e0206 */
[----:B------:R-:W4:Y:S02]  /*0330*/  LDG.E R8, desc[UR8][R8.64] ;  /* 0x0000000808087981 */ /* 0x000f24000c1e1900 */
[----:B--2---:R-:W-:Y:S02]  /*0340*/  IMAD.WIDE R16, R13, 0x4, R4 ;  /* 0x000000040d107825 */ /* 0x004fe400078e0204 */
[----:B------:R-:W2:Y:S04]  /*0350*/  LDG.E R7, desc[UR8][R6.64] ;  /* 0x0000000806077981 */ /* 0x000ea8000c1e1900 */
[----:B------:R-:W2:Y:S01]  /*0360*/  LDG.E R17, desc[UR8][R16.64] ;  /* 0x0000000810117981 */ /* 0x000ea2000c1e1900 */
[----:B------:R-:W-:-:S04]  /*0370*/  IMAD R11, R11, R2, R10 ;  /* 0x000000020b0b7224 */ /* 0x000fc800078e020a */
[----:B---3--:R-:W-:-:S05]  /*0380*/  IMAD.WIDE R20, R11, 0x4, R20 ;  /* 0x000000040b147825 */ /* 0x008fca00078e0214 */
[----:B------:R1:W5:Y:S01]  /*0390*/  LDG.E R4, desc[UR8][R20.64] ;  /* 0x0000000814047981 */ /* 0x000362000c1e1900 */
[----:B------:R-:W3:Y:S02]  /*03a0*/  MUFU.RCP R10, R3 ;  /* 0x00000003000a7308 */ /* 0x000ee40000001000 */
[----:B---3--:R-:W-:-:S04]  /*03b0*/  FFMA R5, R10, -R3, 1 ;  /* 0x3f8000000a057423 */ /* 0x008fc80000000803 */
[----:B------:R-:W-:Y:S01]  /*03c0*/  FFMA R5, R10, R5, R10 ;  /* 0x000000050a057223 */ /* 0x000fe2000000000a */
[----:B------:R-:W-:-:S04]  /*03d0*/  FADD R15, R12, -R15 ;  /* 0x8000000f0c0f7221 */ /* 0x000fc80000000000 */
[----:B----4-:R-:W-:-:S04]  /*03e0*/  FADD R15, R15, R14 ;  /* 0x0000000e0f0f7221 */ /* 0x010fc80000000000 */
[----:B------:R-:W-:-:S04]  /*03f0*/  FADD R15, R15, -R24 ;  /* 0x800000180f0f7221 */ /* 0x000fc80000000000 */
[----:B------:R-:W-:-:S04]  /*0400*/  FADD R8, R15, R8 ;  /* 0x000000080f087221 */ /* 0x000fc80000000000 */
[----:B--2---:R-:W-:-:S04]  /*0410*/  FADD R2, R8, -R7 ;  /* 0x8000000708027221 */ /* 0x004fc80000000000 */
[----:B------:R-:W-:-:S04]  /*0420*/  FMUL R2, R2, R17 ;  /* 0x0000001102027220 */ /* 0x000fc80000400000 */
[----:B------:R-:W2:Y:S01]  /*0430*/  FCHK P0, R2, R3 ;  /* 0x0000000302007302 */ /* 0x000ea20000000000 */
[----:B------:R-:W-:-:S04]  /*0440*/  FFMA R6, R2, R5, RZ ;  /* 0x0000000502067223 */ /* 0x000fc800000000ff */
[----:B------:R-:W-:-:S04]  /*0450*/  FFMA R7, R6, -R3, R2 ;  /* 0x8000000306077223 */ /* 0x000fc80000000002 */
[----:B------:R-:W-:Y:S01]  /*0460*/  FFMA R5, R5, R7, R6 ;  /* 0x0000000705057223 */ /* 0x000fe20000000006 */
[----:B-12---:R-:W-:Y:S06]  /*0470*/  @!P0 BRA `(.L_x_1) ;  /* 0x0000000000088947 */ /* 0x006fec0003800000 */
[----:B------:R-:W-:-:S07]  /*0480*/  MOV R10, 0x4a0 ;  /* 0x000004a0000a7802 */ /* 0x000fce0000000f00 */
[----:B0----5:R-:W-:Y:S05]  /*0490*/  CALL.REL.NOINC `($__internal_1_$__cuda_sm3x_div_rn_noftz_f32_slowpath) ;  /* 0x0000002400f07944 */ /* 0x021fea0003c00000 */
.L_x_1:
[----:B------:R-:W1:Y:S01]  /*04a0*/  LDCU UR5, c[0x0][0x3b4] ;  /* 0x00007680ff0577ac */ /* 0x000e620008000800 */
[----:B------:R-:W-:Y:S01]  /*04b0*/  MOV R2, 0x1 ;  /* 0x0000000100027802 */ /* 0x000fe20000000f00 */
[----:B-----5:R-:W-:Y:S01]  /*04c0*/  F2F.F64.F32 R18, R4 ;  /* 0x0000000400127310 */ /* 0x020fe20000201800 */
[----:B------:R-:W-:-:S07]  /*04d0*/  FADD R16, R4, -R5 ;  /* 0x8000000504107221 */ /* 0x000fce0000000000 */
[----:B-1----:R-:W1:Y:S02]  /*04e0*/  F2F.F64.F32 R12, UR5 ;  /* 0x00000005000c7d10 */ /* 0x002e640008201800 */
[C---:B-1----:R-:W-:Y:S02]  /*04f0*/  DADD R10, R12.reuse, 1 ;  /* 0x3ff000000c0a7429 */ /* 0x042fe40000000000 */
[----:B------:R-:W-:-:S04]  /*0500*/  DADD R12, -R12, 1 ;  /* 0x3ff000000c0c7429 */ /* 0x000fc80000000100 */
[----:B------:R-:W1:Y:S06]  /*0510*/  MUFU.RCP64H R3, R11 ;  /* 0x0000000b00037308 */ /* 0x000e6c0000001800 */
[----:B------:R-:W-:Y:S01]  /*0520*/  FSETP.GEU.AND P1, PT, |R13|, 6.5827683646048100446e-37, PT ;  /* 0x036000000d00780b */ /* 0x000fe20003f2e200 */
[----:B-1----:R-:W-:-:S08]  /*0530*/  DFMA R6, -R10, R2, 1 ;  /* 0x3ff000000a06742b */ /* 0x002fd00000000102 */
[----:B------:R-:W-:-:S08]  /*0540*/  DFMA R6, R6, R6, R6 ;  /* 0x000000060606722b */ /* 0x000fd00000000006 */
[----:B------:R-:W-:-:S08]  /*0550*/  DFMA R6, R2, R6, R2 ;  /* 0x000000060206722b */ /* 0x000fd00000000002 */
[----:B------:R-:W-:-:S08]  /*0560*/  DFMA R2, -R10, R6, 1 ;  /* 0x3ff000000a02742b */ /* 0x000fd00000000106 */
[----:B------:R-:W-:-:S08]  /*0570*/  DFMA R2, R6, R2, R6 ;  /* 0x000000020602722b */ /* 0x000fd00000000006 */
[----:B------:R-:W-:-:S08]  /*0580*/  DMUL R22, R12, R2 ;  /* 0x000000020c167228 */ /* 0x000fd00000000000 */
[----:B------:R-:W-:-:S08]  /*0590*/  DFMA R6, -R10, R22, R12 ;  /* 0x000000160a06722b */ /* 0x000fd0000000010c */
[----:B------:R-:W-:-:S10]  /*05a0*/  DFMA R22, R2, R6, R22 ;  /* 0x000000060216722b */ /* 0x000fd40000000016 */
[----:B0-----:R-:W-:-:S05]  /*05b0*/  FFMA R0, RZ, R11, R23 ;  /* 0x0000000bff007223 */ /* 0x001fca0000000017 */
[----:B------:R-:W-:-:S13]  /*05c0*/  FSETP.GT.AND P0, PT, |R0|, 1.469367938527859385e-39, PT ;  /* 0x001000000000780b */ /* 0x000fda0003f04200 */
[----:B------:R-:W-:Y:S05]  /*05d0*/  @P0 BRA P1, `(.L_x_2) ;  /* 0x0000000000080947 */ /* 0x000fea0000800000 */
[----:B------:R-:W-:-:S07]  /*05e0*/  MOV R0, 0x600 ;  /* 0x0000060000007802 */ /* 0x000fce0000000f00 */
[----:B------:R-:W-:Y:S05]  /*05f0*/  CALL.REL.NOINC `($__internal_0_$__cuda_sm20_div_rn_f64_full) ;  /* 0x0000002000287944 */ /* 0x000fea0003c00000 */
.L_x_2:
[----:B------:R-:W0:Y:S02]  /*0600*/  LDC R3, c[0x0][0x3a8] ;  /* 0x0000ea00ff037b82 */ /* 0x000e240000000800 */
[----:B0-----:R-:W-:-:S05]  /*0610*/  IMAD.WIDE R20, R3, 0x4, R20 ;  /* 0x0000000403147825 */ /* 0x001fca00078e0214 */
[----:B------:R-:W2:Y:S02]  /*0620*/  LDG.E R3, desc[UR8][R20.64] ;  /* 0x0000000814037981 */ /* 0x000ea4000c1e1900 */
[----:B--2---:R-:W-:-:S04]  /*0630*/  FADD R16, R16, -R3 ;  /* 0x8000000310107221 */ /* 0x004fc80000000000 */
[----:B------:R-:W0:Y:S02]  /*0640*/  F2F.F64.F32 R2, R16 ;  /* 0x0000001000027310 */ /* 0x000e240000201800 */
[----:B0-----:R-:W-:-:S10]  /*0650*/  DFMA R2, R2, R22, R18 ;  /* 0x000000160202722b */ /* 0x001fd40000000012 */
[----:B------:R-:W0:Y:S02]  /*0660*/  F2F.F32.F64 R3, R2 ;  /* 0x0000000200037310 */ /* 0x000e240000301000 */
[----:B0-----:R-:W-:Y:S01]  /*0670*/  STG.E desc[UR8][R20.64], R3 ;  /* 0x0000000314007986 */ /* 0x001fe2000c101908 */
[----:B------:R-:W-:Y:S05]  /*0680*/  EXIT ;  /* 0x000000000000794d */ /* 0x000fea0003800000 */
.L_x_0:
[----:B------:R-:W-:-:S04]  /*0690*/  ISETP.NE.AND P0, PT, R13, UR4, PT ;  /* 0x000000040d007c0c */ /* 0x000fc8000bf05270 */
[----:B------:R-:W-:-:S13]  /*06a0*/  ISETP.LT.U32.OR P0, PT, R3, 0x2, P0 ;  /* 0x000000020300780c */ /* 0x000fda0000701470 */
[----:B------:R-:W-:Y:S05]  /*06b0*/  @P0 BRA `(.L_x_3) ;  /* 0x0000000400580947 */ /* 0x000fea0003800000 */
[----:B------:R-:W1:Y:S08]  /*06c0*/  LDC.64 R8, c[0x0][0x3a8] ;  /* 0x0000ea00ff087b82 */ /* 0x000e700000000a00 */
[----:B------:R-:W2:Y:S08]  /*06d0*/  LDC.64 R2, c[0x0][0x3b0] ;  /* 0x0000ec00ff027b82 */ /* 0x000eb00000000a00 */
[----:B------:R-:W3:Y:S08]  /*06e0*/  LDC.64 R26, c[0x0][0x388] ;  /* 0x0000e200ff1a7b82 */ /* 0x000ef00000000a00 */
[----:B------:R-:W4:Y:S01]  /*06f0*/  LDC.64 R20, c[0x0][0x390] ;  /* 0x0000e400ff147b82 */ /* 0x000f220000000a00 */
[----:B-1----:R-:W-:-:S02]  /*0700*/  IMAD R15, R10, R9, RZ ;  /* 0x000000090a0f7224 */ /* 0x002fc400078e02ff */
[CC--:B------:R-:W-:Y:S02]  /*0710*/  IMAD R12, R13.reuse, R8.reuse, -R8 ;  /* 0x000000080d0c7224 */ /* 0x0c0fe400078e0a08 */
[----:B------:R-:W-:-:S03]  /*0720*/  IMAD R17, R13, R8, R15 ;  /* 0x000000080d117224 */ /* 0x000fc600078e020f */
[----:B------:R-:W1:Y:S01]  /*0730*/  LDC.64 R6, c[0x0][0x398] ;  /* 0x0000e600ff067b82 */ /* 0x000e620000000a00 */
[----:B------:R-:W-:Y:S01]  /*0740*/  IADD3 R14, PT, PT, R15, R12, RZ ;  /* 0x0000000c0f0e7210 */ /* 0x000fe20007ffe0ff */
[----:B--2---:R-:W-:Y:S01]  /*0750*/  IMAD R17, R11, R2, R17 ;  /* 0x000000020b117224 */ /* 0x004fe200078e0211 */
[----:B------:R-:W-:-:S03]  /*0760*/  IADD3 R15, PT, PT, R12, -R9, R15 ;  /* 0x800000090c0f7210 */ /* 0x000fc60007ffe00f */
[----:B------:R-:W-:Y:S02]  /*0770*/  IMAD R23, R11, R2, R14 ;  /* 0x000000020b177224 */ /* 0x000fe400078e020e */
[----:B------:R-:W2:Y:S01]  /*0780*/  LDC.64 R4, c[0x0][0x3a0] ;  /* 0x0000e800ff047b82 */ /* 0x000ea20000000a00 */
[----:B---3--:R-:W-:-:S04]  /*0790*/  IMAD.WIDE R24, R17, 0x4, R26 ;  /* 0x0000000411187825 */ /* 0x008fc800078e021a */
[----:B------:R-:W-:Y:S01]  /*07a0*/  IMAD.WIDE R26, R23, 0x4, R26 ;  /* 0x00000004171a7825 */ /* 0x000fe200078e021a */
[----:B------:R3:W2:Y:S03]  /*07b0*/  LDG.E R12, desc[UR8][R24.64] ;  /* 0x00000008180c7981 */ /* 0x0006a6000c1e1900 */
[-C--:B------:R-:W-:Y:S02]  /*07c0*/  IMAD R15, R11, R2.reuse, R15 ;  /* 0x000000020b0f7224 */ /* 0x080fe400078e020f */
[----:B----4-:R-:W-:Y:S01]  /*07d0*/  IMAD.WIDE R18, R23, 0x4, R20 ;  /* 0x0000000417127825 */ /* 0x010fe200078e0214 */
[----:B------:R-:W4:Y:S03]  /*07e0*/  LDG.E R27, desc[UR8][R26.64] ;  /* 0x000000081a1b7981 */ /* 0x000f26000c1e1900 */
[----:B------:R-:W-:Y:S01]  /*07f0*/  IMAD R29, R11, R2, -R2 ;  /* 0x000000020b1d7224 */ /* 0x000fe200078e0a02 */
[----:B---3--:R-:W3:Y:S01]  /*0800*/  LDC.64 R24, c[0x0][0x380] ;  /* 0x0000e000ff187b82 */ /* 0x008ee20000000a00 */
[----:B------:R-:W-:Y:S01]  /*0810*/  IMAD.WIDE R20, R15, 0x4, R20 ;  /* 0x000000040f147825 */ /* 0x000fe200078e0214 */
[----:B------:R-:W4:Y:S02]  /*0820*/  LDG.E R18, desc[UR8][R18.64] ;  /* 0x0000000812127981 */ /* 0x000f24000c1e1900 */
[----:B------:R-:W-:Y:S01]  /*0830*/  IADD3 R29, PT, PT, R29, R14, RZ ;  /* 0x0000000e1d1d7210 */ /* 0x000fe20007ffe0ff */
[----:B-1----:R-:W-:-:S02]  /*0840*/  IMAD.WIDE R14, R23, 0x4, R6 ;  /* 0x00000004170e7825 */ /* 0x002fc400078e0206 */
[----:B------:R-:W4:Y:S02]  /*0850*/  LDG.E R20, desc[UR8][R20.64] ;  /* 0x0000000814147981 */ /* 0x000f24000c1e1900 */
[----:B------:R-:W-:Y:S02]  /*0860*/  IMAD.WIDE R6, R29, 0x4, R6 ;  /* 0x000000041d067825 */ /* 0x000fe400078e0206 */
[----:B------:R-:W4:Y:S02]  /*0870*/  LDG.E R14, desc[UR8][R14.64] ;  /* 0x000000080e0e7981 */ /* 0x000f24000c1e1900 */
[----:B--2---:R-:W-:Y:S02]  /*0880*/  IMAD.WIDE R4, R23, 0x4, R4 ;  /* 0x0000000417047825 */ /* 0x004fe400078e0204 */
[----:B------:R-:W2:Y:S04]  /*0890*/  LDG.E R6, desc[UR8][R6.64] ;  /* 0x0000000806067981 */ /* 0x000ea8000c1e1900 */
[----:B------:R1:W2:Y:S01]  /*08a0*/  LDG.E R4, desc[UR8][R4.64] ;  /* 0x0000000804047981 */ /* 0x0002a2000c1e1900 */
[----:B------:R-:W-:-:S04]  /*08b0*/  IMAD R8, R13, R8, R8 ;  /* 0x000000080d087224 */ /* 0x000fc800078e0208 */
[----:B------:R-:W-:-:S04]  /*08c0*/  IMAD R8, R10, R9, R8 ;  /* 0x000000090a087224 */ /* 0x000fc800078e0208 */
[----:B------:R-:W-:-:S04]  /*08d0*/  IMAD R9, R11, R2, R8 ;  /* 0x000000020b097224 */ /* 0x000fc800078e0208 */
[----:B---3--:R-:W-:-:S06]  /*08e0*/  IMAD.WIDE R8, R9, 0x4, R24 ;  /* 0x0000000409087825 */ /* 0x008fcc00078e0218 */
[----:B------:R3:W5:Y:S01]  /*08f0*/  LDG.E R8, desc[UR8][R8.64] ;  /* 0x0000000808087981 */ /* 0x000762000c1e1900 */
[----:B------:R-:W1:Y:S01]  /*0900*/  MUFU.RCP R2, R3 ;  /* 0x0000000300027308 */ /* 0x000e620000001000 */
[----:B------:R-:W-:Y:S01]  /*0910*/  BSSY.RECONVERGENT B0, `(.L_x_4) ;  /* 0x0000011000007945 */ /* 0x000fe20003800200 */
[----:B-1----:R-:W-:-:S04]  /*0920*/  FFMA R5, R2, -R3, 1 ;  /* 0x3f80000002057423 */ /* 0x002fc80000000803 */
[----:B------:R-:W-:Y:S01]  /*0930*/  FFMA R2, R2, R5, R2 ;  /* 0x0000000502027223 */ /* 0x000fe20000000002 */
[----:B----4-:R-:W-:-:S04]  /*0940*/  FADD R27, R12, -R27 ;  /* 0x8000001b0c1b7221 */ /* 0x010fc80000000000 */
[----:B------:R-:W-:-:S04]  /*0950*/  FADD R27, R27, R18 ;  /* 0x000000121b1b7221 */ /* 0x000fc80000000000 */
[----:B------:R-:W-:-:S04]  /*0960*/  FADD R27, R27, -R20 ;  /* 0x800000141b1b7221 */ /* 0x000fc80000000000 */
[----:B------:R-:W-:-:S04]  /*0970*/  FADD R27, R27, R14 ;  /* 0x0000000e1b1b7221 */ /* 0x000fc80000000000 */
[----:B--2---:R-:W-:-:S04]  /*0980*/  FADD R27, R27, -R6 ;  /* 0x800000061b1b7221 */ /* 0x004fc80000000000 */
[----:B------:R-:W-:-:S04]  /*0990*/  FMUL R4, R27, R4 ;  /* 0x000000041b047220 */ /* 0x000fc80000400000 */
[----:B------:R-:W1:Y:S01]  /*09a0*/  FCHK P0, R4, R3 ;  /* 0x0000000304007302 */ /* 0x000e620000000000 */
[----:B------:R-:W-:-:S04]  /*09b0*/  FFMA R5, R2, R4, RZ ;  /* 0x0000000402057223 */ /* 0x000fc800000000ff */
[----:B------:R-:W-:-:S04]  /*09c0*/  FFMA R6, R5, -R3, R4 ;  /* 0x8000000305067223 */ /* 0x000fc80000000004 */
[----:B------:R-:W-:Y:S01]  /*09d0*/  FFMA R5, R2, R6, R5 ;  /* 0x0000000602057223 */ /* 0x000fe20000000005 */
[----:B-1-3--:R-:W-:Y:S06]  /*09e0*/  @!P0 BRA `(.L_x_5) ;  /* 0x00000000000c8947 */ /* 0x00afec0003800000 */
[----:B------:R-:W-:Y:S02]  /*09f0*/  MOV R2, R4 ;  /* 0x0000000400027202 */ /* 0x000fe40000000f00 */
[----:B------:R-:W-:-:S07]  /*0a00*/  MOV R10, 0xa20 ;  /* 0x00000a20000a7802 */ /* 0x000fce0000000f00 */
[----:B0----5:R-:W-:Y:S05]  /*0a10*/  CALL.REL.NOINC `($__internal_1_$__cuda_sm3x_div_rn_noftz_f32_slowpath) ;  /* 0x0000002000907944 */ /* 0x021fea0003c00000 */
.L_x_5:
[----:B------:R-:W-:Y:S05]  /*0a20*/  BSYNC.RECONVERGENT B0 ;  /* 0x0000000000007941 */ /* 0x000fea0003800200 */
.L_x_4:
        /* <DEDUP_REMOVED lines=22> */
.L_x_6:
[----:B------:R-:W0:Y:S02]  /*0b90*/  LDC.64 R2, c[0x0][0x380] ;  /* 0x0000e000ff027b82 */ /* 0x000e240000000a00 */
        /* <DEDUP_REMOVED lines=8> */
.L_x_3:
[----:B------:R-:W-:-:S06]  /*0c20*/  UIADD3 UR5, UPT, UPT, UR6, -0x3, URZ ;  /* 0xfffffffd06057890 */ /* 0x000fcc000fffe0ff */
[----:B------:R-:W-:-:S04]  /*0c30*/  ISETP.GT.U32.AND P0, PT, R13, UR5, PT ;  /* 0x000000050d007c0c */ /* 0x000fc8000bf04070 */
[----:B------:R-:W-:-:S04]  /*0c40*/  ISETP.NE.OR P1, PT, R10, 0x1, P0 ;  /* 0x000000010a00780c */ /* 0x000fc80000725670 */
[----:B------:R-:W-:-:S13]  /*0c50*/  ISETP.LT.U32.OR P1, PT, R11, 0x2, P1 ;  /* 0x000000020b00780c */ /* 0x000fda0000f21470 */
[----:B------:R-:W-:Y:S05]  /*0c60*/  @P1 BRA `(.L_x_7) ;  /* 0x00000004004c1947 */ /* 0x000fea0003800000 */
[----:B------:R-:W1:Y:S08]  /*0c70*/  LDC.64 R4, c[0x0][0x3a8] ;  /* 0x0000ea00ff047b82 */ /* 0x000e700000000a00 */
[----:B------:R-:W2:Y:S08]  /*0c80*/  LDC.64 R2, c[0x0][0x3b0] ;  /* 0x0000ec00ff027b82 */ /* 0x000eb00000000a00 */
[----:B------:R-:W3:Y:S08]  /*0c90*/  LDC.64 R18, c[0x0][0x388] ;  /* 0x0000e200ff127b82 */ /* 0x000ef00000000a00 */
[----:B------:R-:W4:Y:S01]  /*0ca0*/  LDC.64 R6, c[0x0][0x390] ;  /* 0x0000e400ff067b82 */ /* 0x000f220000000a00 */
[----:B-1----:R-:W-:-:S02]  /*0cb0*/  IMAD R10, R13, R4, R4 ;  /* 0x000000040d0a7224 */ /* 0x002fc400078e0204 */
[----:B------:R-:W-:-:S03]  /*0cc0*/  IMAD R14, R13, R4, RZ ;  /* 0x000000040d0e7224 */ /* 0x000fc600078e02ff */
[----:B------:R-:W-:Y:S02]  /*0cd0*/  LEA R10, R5, R10, 0x1 ;  /* 0x0000000a050a7211 */ /* 0x000fe400078e08ff */
[----:B------:R-:W1:Y:S01]  /*0ce0*/  LDC.64 R8, c[0x0][0x398] ;  /* 0x0000e600ff087b82 */ /* 0x000e620000000a00 */
[----:B--2---:R-:W-:Y:S01]  /*0cf0*/  IMAD R17, R11, R2, RZ ;  /* 0x000000020b117224 */ /* 0x004fe200078e02ff */
[----:B------:R-:W-:-:S03]  /*0d00*/  LEA R14, R5, R14, 0x1 ;  /* 0x0000000e050e7211 */ /* 0x000fc600078e08ff */
[----:B------:R-:W-:Y:S01]  /*0d10*/  IMAD R4, R13, R4, R17 ;  /* 0x000000040d047224 */ /* 0x000fe200078e0211 */
[C---:B------:R-:W-:Y:S02]  /*0d20*/  IADD3 R23, PT, PT, R17.reuse, R10, RZ ;  /* 0x0000000a11177210 */ /* 0x040fe40007ffe0ff */
[----:B------:R-:W-:Y:S01]  /*0d30*/  IADD3 R15, PT, PT, R17, R14, RZ ;  /* 0x0000000e110f7210 */ /* 0x000fe20007ffe0ff */
[----:B------:R-:W2:Y:S02]  /*0d40*/  LDC.64 R10, c[0x0][0x3a0] ;  /* 0x0000e800ff0a7b82 */ /* 0x000ea40000000a00 */
[----:B---3--:R-:W-:Y:S01]  /*0d50*/  IMAD.WIDE R22, R23, 0x4, R18 ;  /* 0x0000000417167825 */ /* 0x008fe200078e0212 */
[----:B------:R-:W-:-:S03]  /*0d60*/  IADD3 R5, PT, PT, R4, R5, RZ ;  /* 0x0000000504057210 */ /* 0x000fc60007ffe0ff */
[C---:B------:R-:W-:Y:S01]  /*0d70*/  IMAD.WIDE R18, R15.reuse, 0x4, R18 ;  /* 0x000000040f127825 */ /* 0x040fe200078e0212 */
[----:B------:R-:W3:Y:S03]  /*0d80*/  LDG.E R12, desc[UR8][R22.64] ;  /* 0x00000008160c7981 */ /* 0x000ee6000c1e1900 */
[--C-:B----4-:R-:W-:Y:S01]  /*0d90*/  IMAD.WIDE R24, R15, 0x4, R6.reuse ;  /* 0x000000040f187825 */ /* 0x110fe200078e0206 */
[----:B------:R-:W3:Y:S03]  /*0da0*/  LDG.E R13, desc[UR8][R18.64] ;  /* 0x00000008120d7981 */ /* 0x000ee6000c1e1900 */
[----:B------:R-:W-:Y:S01]  /*0db0*/  IMAD.WIDE R6, R5, 0x4, R6 ;  /* 0x0000000405067825 */ /* 0x000fe200078e0206 */
[----:B------:R-:W-:Y:S01]  /*0dc0*/  IADD3 R21, PT, PT, R14, -R2, R17 ;  /* 0x800000020e157210 */ /* 0x000fe20007ffe011 */
[----:B------:R-:W4:Y:S02]  /*0dd0*/  LDG.E R5, desc[UR8][R24.64] ;  /* 0x0000000818057981 */ /* 0x000f24000c1e1900 */
[----:B-1----:R-:W-:-:S02]  /*0de0*/  IMAD.WIDE R16, R15, 0x4, R8 ;  /* 0x000000040f107825 */ /* 0x002fc400078e0208 */
[----:B------:R1:W4:Y:S02]  /*0df0*/  LDG.E R6, desc[UR8][R6.64] ;  /* 0x0000000806067981 */ /* 0x000324000c1e1900 */
[----:B------:R-:W-:Y:S02]  /*0e00*/  IMAD.WIDE R8, R21, 0x4, R8 ;  /* 0x0000000415087825 */ /* 0x000fe400078e0208 */
[----:B------:R-:W4:Y:S01]  /*0e10*/  LDG.E R16, desc[UR8][R16.64] ;  /* 0x0000000810107981 */ /* 0x000f22000c1e1900 */
[----:B------:R-:W0:Y:S01]  /*0e20*/  LDC.64 R20, c[0x0][0x380] ;  /* 0x0000e000ff147b82 */ /* 0x000e220000000a00 */
[----:B--2---:R-:W-:Y:S02]  /*0e30*/  IMAD.WIDE R10, R15, 0x4, R10 ;  /* 0x000000040f0a7825 */ /* 0x004fe400078e020a */
[----:B------:R-:W2:Y:S04]  /*0e40*/  LDG.E R8, desc[UR8][R8.64] ;  /* 0x0000000808087981 */ /* 0x000ea8000c1e1900 */
[----:B------:R-:W2:Y:S01]  /*0e50*/  LDG.E R10, desc[UR8][R10.64] ;  /* 0x000000080a0a7981 */ /* 0x000ea2000c1e1900 */
[----:B0-----:R-:W-:-:S05]  /*0e60*/  IMAD.WIDE R20, R4, 0x4, R20 ;  /* 0x0000000404147825 */ /* 0x001fca00078e0214 */
[----:B------:R0:W5:Y:S01]  /*0e70*/  LDG.E R4, desc[UR8][R20.64] ;  /* 0x0000000814047981 */ /* 0x000162000c1e1900 */
[----:B------:R-:W1:Y:S01]  /*0e80*/  MUFU.RCP R2, R3 ;  /* 0x0000000300027308 */ /* 0x000e620000001000 */
[----:B------:R-:W-:Y:S01]  /*0e90*/  BSSY.RECONVERGENT B0, `(.L_x_8) ;  /* 0x0000011000007945 */ /* 0x000fe20003800200 */
[----:B-1----:R-:W-:-:S04]  /*0ea0*/  FFMA R7, R2, -R3, 1 ;  /* 0x3f80000002077423 */ /* 0x002fc80000000803 */
[----:B------:R-:W-:Y:S01]  /*0eb0*/  FFMA R2, R2, R7, R2 ;  /* 0x0000000702027223 */ /* 0x000fe20000000002 */
[----:B---3--:R-:W-:-:S04]  /*0ec0*/  FADD R12, R12, -R13 ;  /* 0x8000000d0c0c7221 */ /* 0x008fc80000000000 */
[----:B----4-:R-:W-:-:S04]  /*0ed0*/  FADD R5, R12, R5 ;  /* 0x000000050c057221 */ /* 0x010fc80000000000 */
        /* <DEDUP_REMOVED lines=8> */
[----:B01----:R-:W-:Y:S06]  /*0f60*/  @!P0 BRA `(.L_x_9) ;  /* 0x00000000000c8947 */ /* 0x003fec0003800000 */
[----:B------:R-:W-:Y:S02]  /*0f70*/  MOV R2, R6 ;  /* 0x0000000600027202 */ /* 0x000fe40000000f00 */
[----:B------:R-:W-:-:S07]  /*0f80*/  MOV R10, 0xfa0 ;  /* 0x00000fa0000a7802 */ /* 0x000fce0000000f00 */
[----:B-----5:R-:W-:Y:S05]  /*0f90*/  CALL.REL.NOINC `($__internal_1_$__cuda_sm3x_div_rn_noftz_f32_slowpath) ;  /* 0x0000001c00307944 */ /* 0x020fea0003c00000 */
.L_x_9:
[----:B------:R-:W-:Y:S05]  /*0fa0*/  BSYNC.RECONVERGENT B0 ;  /* 0x0000000000007941 */ /* 0x000fea0003800200 */
.L_x_8:
[----:B------:R-:W0:Y:S01]  /*0fb0*/  LDCU UR5, c[0x0][0x3b4] ;  /* 0x00007680ff0577ac */ /* 0x000e220008000800 */
[----:B------:R-:W-:Y:S01]  /*0fc0*/  MOV R2, 0x1 ;  /* 0x0000000100027802 */ /* 0x000fe20000000f00 */
[----:B-----5:R-:W-:Y:S01]  /*0fd0*/  F2F.F64.F32 R16, R4 ;  /* 0x0000000400107310 */ /* 0x020fe20000201800 */
[----:B------:R-:W-:-:S07]  /*0fe0*/  FADD R18, R4, -R5 ;  /* 0x8000000504127221 */ /* 0x000fce0000000000 */
[----:B0-----:R-:W0:Y:S02]  /*0ff0*/  F2F.F64.F32 R12, UR5 ;  /* 0x00000005000c7d10 */ /* 0x001e240008201800 */
[C---:B0-----:R-:W-:Y:S02]  /*1000*/  DADD R10, R12.reuse, 1 ;  /* 0x3ff000000c0a7429 */ /* 0x041fe40000000000 */
[----:B------:R-:W-:-:S04]  /*1010*/  DADD R12, -R12, 1 ;  /* 0x3ff000000c0c7429 */ /* 0x000fc80000000100 */
[----:B------:R-:W0:Y:S06]  /*1020*/  MUFU.RCP64H R3, R11 ;  /* 0x0000000b00037308 */ /* 0x000e2c0000001800 */
[----:B------:R-:W-:Y:S01]  /*1030*/  FSETP.GEU.AND P1, PT, |R13|, 6.5827683646048100446e-37, PT ;  /* 0x036000000d00780b */ /* 0x000fe20003f2e200 */
[----:B0-----:R-:W-:-:S08]  /*1040*/  DFMA R6, -R10, R2, 1 ;  /* 0x3ff000000a06742b */ /* 0x001fd00000000102 */
[----:B------:R-:W-:-:S08]  /*1050*/  DFMA R6, R6, R6, R6 ;  /* 0x000000060606722b */ /* 0x000fd00000000006 */
[----:B------:R-:W-:-:S08]  /*1060*/  DFMA R6, R2, R6, R2 ;  /* 0x000000060206722b */ /* 0x000fd00000000002 */
[----:B------:R-:W-:-:S08]  /*1070*/  DFMA R2, -R10, R6, 1 ;  /* 0x3ff000000a02742b */ /* 0x000fd00000000106 */
[----:B------:R-:W-:-:S08]  /*1080*/  DFMA R2, R6, R2, R6 ;  /* 0x000000020602722b */ /* 0x000fd00000000006 */
[----:B------:R-:W-:-:S08]  /*1090*/  DMUL R22, R12, R2 ;  /* 0x000000020c167228 */ /* 0x000fd00000000000 */
[----:B------:R-:W-:-:S08]  /*10a0*/  DFMA R6, -R10, R22, R12 ;  /* 0x000000160a06722b */ /* 0x000fd0000000010c */
[----:B------:R-:W-:-:S10]  /*10b0*/  DFMA R22, R2, R6, R22 ;  /* 0x000000060216722b */ /* 0x000fd40000000016 */
[----:B------:R-:W-:-:S05]  /*10c0*/  FFMA R0, RZ, R11, R23 ;  /* 0x0000000bff007223 */ /* 0x000fca0000000017 */
[----:B------:R-:W-:-:S13]  /*10d0*/  FSETP.GT.AND P0, PT, |R0|, 1.469367938527859385e-39, PT ;  /* 0x001000000000780b */ /* 0x000fda0003f04200 */
[----:B------:R-:W-:Y:S05]  /*10e0*/  @P0 BRA P1, `(.L_x_10) ;  /* 0x0000000000080947 */ /* 0x000fea0000800000 */
[----:B------:R-:W-:-:S07]  /*10f0*/  MOV R0, 0x1110 ;  /* 0x0000111000007802 */ /* 0x000fce0000000f00 */
[----:B------:R-:W-:Y:S05]  /*1100*/  CALL.REL.NOINC `($__internal_0_$__cuda_sm20_div_rn_f64_full) ;  /* 0x0000001400647944 */ /* 0x000fea0003c00000 */
.L_x_10:
        /* <DEDUP_REMOVED lines=9> */
.L_x_7:
[----:B------:R-:W1:Y:S02]  /*11a0*/  LDC R5, c[0x0][0x370] ;  /* 0x0000dc00ff057b82 */ /* 0x000e640000000800 */
[----:B-1----:R-:W-:-:S04]  /*11b0*/  IADD3 R3, PT, PT, R5, -0x2, RZ ;  /* 0xfffffffe05037810 */ /* 0x002fc80007ffe0ff */
[----:B------:R-:W-:-:S04]  /*11c0*/  ISETP.NE.OR P1, PT, R10, R3, P0 ;  /* 0x000000030a00720c */ /* 0x000fc80000725670 */
[----:B------:R-:W-:-:S13]  /*11d0*/  ISETP.LT.U32.OR P1, PT, R11, 0x2, P1 ;  /* 0x000000020b00780c */ /* 0x000fda0000f21470 */
[----:B------:R-:W-:Y:S05]  /*11e0*/  @P1 BRA `(.L_x_11) ;  /* 0x00000004006c1947 */ /* 0x000fea0003800000 */
[----:B------:R-:W1:Y:S01]  /*11f0*/  LDC.64 R6, c[0x0][0x3a8] ;  /* 0x0000ea00ff067b82 */ /* 0x000e620000000a00 */
[----:B------:R-:W-:-:S07]  /*1200*/  IADD3 R4, PT, PT, R10, -0x1, RZ ;  /* 0xffffffff0a047810 */ /* 0x000fce0007ffe0ff */
[----:B------:R-:W2:Y:S08]  /*1210*/  LDC.64 R2, c[0x0][0x3b0] ;  /* 0x0000ec00ff027b82 */ /* 0x000eb00000000a00 */
[----:B------:R-:W3:Y:S08]  /*1220*/  LDC.64 R20, c[0x0][0x388] ;  /* 0x0000e200ff147b82 */ /* 0x000ef00000000a00 */
[----:B------:R-:W4:Y:S01]  /*1230*/  LDC.64 R16, c[0x0][0x390] ;  /* 0x0000e400ff107b82 */ /* 0x000f220000000a00 */
[----:B-1----:R-:W-:-:S02]  /*1240*/  IMAD R5, R13, R6, R6 ;  /* 0x000000060d057224 */ /* 0x002fc400078e0206 */
[----:B------:R-:W-:Y:S02]  /*1250*/  IMAD R12, R13, R6, RZ ;  /* 0x000000060d0c7224 */ /* 0x000fe400078e02ff */
[CC--:B------:R-:W-:Y:S02]  /*1260*/  IMAD R5, R4.reuse, R7.reuse, R5 ;  /* 0x0000000704057224 */ /* 0x0c0fe400078e0205 */
[CC--:B------:R-:W-:Y:S01]  /*1270*/  IMAD R8, R4.reuse, R7.reuse, R12 ;  /* 0x0000000704087224 */ /* 0x0c0fe200078e020c */
[----:B------:R-:W1:Y:S01]  /*1280*/  LDC.64 R14, c[0x0][0x398] ;  /* 0x0000e600ff0e7b82 */ /* 0x000e620000000a00 */
[----:B------:R-:W-:Y:S02]  /*1290*/  IMAD R9, R4, R7, -R7 ;  /* 0x0000000704097224 */ /* 0x000fe400078e0a07 */
[CC--:B--2---:R-:W-:Y:S02]  /*12a0*/  IMAD R25, R11.reuse, R2.reuse, R5 ;  /* 0x000000020b197224 */ /* 0x0c4fe400078e0205 */
[----:B------:R-:W-:Y:S01]  /*12b0*/  IMAD R18, R11, R2, R8 ;  /* 0x000000020b127224 */ /* 0x000fe200078e0208 */
[----:B------:R-:W-:-:S02]  /*12c0*/  IADD3 R9, PT, PT, R12, R9, RZ ;  /* 0x000000090c097210 */ /* 0x000fc40007ffe0ff */
[----:B------:R-:W2:Y:S01]  /*12d0*/  LDC.64 R4, c[0x0][0x3a0] ;  /* 0x0000e800ff047b82 */ /* 0x000ea20000000a00 */
[----:B---3--:R-:W-:-:S04]  /*12e0*/  IMAD.WIDE R24, R25, 0x4, R20 ;  /* 0x0000000419187825 */ /* 0x008fc800078e0214 */
[C---:B------:R-:W-:Y:S01]  /*12f0*/  IMAD.WIDE R26, R18.reuse, 0x4, R20 ;  /* 0x00000004121a7825 */ /* 0x040fe200078e0214 */
[----:B------:R-:W3:Y:S03]  /*1300*/  LDG.E R12, desc[UR8][R24.64] ;  /* 0x00000008180c7981 */ /* 0x000ee6000c1e1900 */
[----:B------:R-:W-:Y:S01]  /*1310*/  IMAD R9, R11, R2, R9 ;  /* 0x000000020b097224 */ /* 0x000fe200078e0209 */
[----:B------:R-:W3:Y:S01]  /*1320*/  LDG.E R19, desc[UR8][R26.64] ;  /* 0x000000081a137981 */ /* 0x000ee2000c1e1900 */
[----:B----4-:R-:W-:-:S04]  /*1330*/  IMAD.WIDE R22, R18, 0x4, R16 ;  /* 0x0000000412167825 */ /* 0x010fc800078e0210 */
[----:B------:R-:W-:Y:S02]  /*1340*/  IMAD R21, R11, R2, -R2 ;  /* 0x000000020b157224 */ /* 0x000fe400078e0a02 */
[----:B------:R-:W-:Y:S01]  /*1350*/  IMAD.WIDE R16, R9, 0x4, R16 ;  /* 0x0000000409107825 */ /* 0x000fe200078e0210 */
[----:B------:R-:W4:Y:S02]  /*1360*/  LDG.E R22, desc[UR8][R22.64] ;  /* 0x0000000816167981 */ /* 0x000f24000c1e1900 */
[----:B------:R-:W-:Y:S01]  /*1370*/  IADD3 R21, PT, PT, R21, R8, RZ ;  /* 0x0000000815157210 */ /* 0x000fe20007ffe0ff */
[--C-:B-1----:R-:W-:Y:S02]  /*1380*/  IMAD.WIDE R8, R18, 0x4, R14.reuse ;  /* 0x0000000412087825 */ /* 0x102fe400078e020e */
[----:B------:R-:W4:Y:S02]  /*1390*/  LDG.E R16, desc[UR8][R16.64] ;  /* 0x0000000810107981 */ /* 0x000f24000c1e1900 */
[----:B------:R-:W-:-:S02]  /*13a0*/  IMAD.WIDE R14, R21, 0x4, R14 ;  /* 0x00000004150e7825 */ /* 0x000fc400078e020e */
[----:B------:R-:W4:Y:S01]  /*13b0*/  LDG.E R8, desc[UR8][R8.64] ;  /* 0x0000000808087981 */ /* 0x000f22000c1e1900 */
[----:B------:R-:W1:Y:S01]  /*13c0*/  LDC.64 R20, c[0x0][0x380] ;  /* 0x0000e000ff147b82 */ /* 0x000e620000000a00 */
[----:B--2---:R-:W-:Y:S02]  /*13d0*/  IMAD.WIDE R4, R18, 0x4, R4 ;  /* 0x0000000412047825 */ /* 0x004fe400078e0204 */
[----:B------:R-:W2:Y:S04]  /*13e0*/  LDG.E R14, desc[UR8][R14.64] ;  /* 0x000000080e0e7981 */ /* 0x000ea8000c1e1900 */
[----:B------:R0:W2:Y:S01]  /*13f0*/  LDG.E R4, desc[UR8][R4.64] ;  /* 0x0000000804047981 */ /* 0x0000a2000c1e1900 */
[----:B------:R-:W-:-:S04]  /*1400*/  IMAD R7, R10, R7, R7 ;  /* 0x000000070a077224 */ /* 0x000fc800078e0207 */
[----:B------:R-:W-:-:S04]  /*1410*/  IMAD R7, R13, R6, R7 ;  /* 0x000000060d077224 */ /* 0x000fc800078e0207 */
[----:B------:R-:W-:-:S04]  /*1420*/  IMAD R7, R11, R2, R7 ;  /* 0x000000020b077224 */ /* 0x000fc800078e0207 */
[----:B-1----:R-:W-:-:S06]  /*1430*/  IMAD.WIDE R6, R7, 0x4, R20 ;  /* 0x0000000407067825 */ /* 0x002fcc00078e0214 */
[----:B------:R1:W5:Y:S01]  /*1440*/  LDG.E R6, desc[UR8][R6.64] ;  /* 0x0000000806067981 */ /* 0x000362000c1e1900 */
[----:B------:R-:W0:Y:S01]  /*1450*/  MUFU.RCP R2, R3 ;  /* 0x0000000300027308 */ /* 0x000e220000001000 */
[----:B------:R-:W-:Y:S01]  /*1460*/  BSSY.RECONVERGENT B0, `(.L_x_12) ;  /* 0x0000012000007945 */ /* 0x000fe20003800200 */
[----:B0-----:R-:W-:-:S04]  /*1470*/  FFMA R5, R2, -R3, 1 ;  /* 0x3f80000002057423 */ /* 0x001fc80000000803 */
[----:B------:R-:W-:Y:S01]  /*1480*/  FFMA R2, R2, R5, R2 ;  /* 0x0000000502027223 */ /* 0x000fe20000000002 */
[----:B---3--:R-:W-:-:S04]  /*1490*/  FADD R19, R12, -R19 ;  /* 0x800000130c137221 */ /* 0x008fc80000000000 */
[----:B----4-:R-:W-:-:S04]  /*14a0*/  FADD R19, R19, R22 ;  /* 0x0000001613137221 */ /* 0x010fc80000000000 */
[----:B------:R-:W-:-:S04]  /*14b0*/  FADD R19, R19, -R16 ;  /* 0x8000001013137221 */ /* 0x000fc80000000000 */
[----:B------:R-:W-:-:S04]  /*14c0*/  FADD R19, R19, R8 ;  /* 0x0000000813137221 */ /* 0x000fc80000000000 */
[----:B--2---:R-:W-:-:S04]  /*14d0*/  FADD R19, R19, -R14 ;  /* 0x8000000e13137221 */ /* 0x004fc80000000000 */
[----:B------:R-:W-:-:S04]  /*14e0*/  FMUL R4, R19, R4 ;  /* 0x0000000413047220 */ /* 0x000fc80000400000 */
[----:B------:R-:W0:Y:S01]  /*14f0*/  FCHK P0, R4, R3 ;  /* 0x0000000304007302 */ /* 0x000e220000000000 */
[----:B------:R-:W-:-:S04]  /*1500*/  FFMA R19, R2, R4, RZ ;  /* 0x0000000402137223 */ /* 0x000fc800000000ff */
[----:B------:R-:W-:-:S04]  /*1510*/  FFMA R8, R19, -R3, R4 ;  /* 0x8000000313087223 */ /* 0x000fc80000000004 */
[----:B------:R-:W-:Y:S01]  /*1520*/  FFMA R19, R2, R8, R19 ;  /* 0x0000000802137223 */ /* 0x000fe20000000013 */
[----:B01----:R-:W-:Y:S06]  /*1530*/  @!P0 BRA `(.L_x_13) ;  /* 0x0000000000108947 */ /* 0x003fec0003800000 */
[----:B------:R-:W-:Y:S02]  /*1540*/  MOV R2, R4 ;  /* 0x0000000400027202 */ /* 0x000fe40000000f00 */
[----:B------:R-:W-:-:S07]  /*1550*/  MOV R10, 0x1570 ;  /* 0x00001570000a7802 */ /* 0x000fce0000000f00 */
[----:B-----5:R-:W-:Y:S05]  /*1560*/  CALL.REL.NOINC `($__internal_1_$__cuda_sm3x_div_rn_noftz_f32_slowpath) ;  /* 0x0000001400bc7944 */ /* 0x020fea0003c00000 */
[----:B------:R-:W-:-:S07]  /*1570*/  MOV R19, R5 ;  /* 0x0000000500137202 */ /* 0x000fce0000000f00 */
.L_x_13:
[----:B------:R-:W-:Y:S05]  /*1580*/  BSYNC.RECONVERGENT B0 ;  /* 0x0000000000007941 */ /* 0x000fea0003800200 */
.L_x_12:
        /* <DEDUP_REMOVED lines=22> */
.L_x_14:
[----:B------:R-:W0:Y:S01]  /*16f0*/  LDC.64 R2, c[0x0][0x380] ;  /* 0x0000e000ff027b82 */ /* 0x000e220000000a00 */
[----:B------:R-:W1:Y:S02]  /*1700*/  LDCU UR5, c[0x0][0x3ac] ;  /* 0x00007580ff0577ac */ /* 0x000e640008000800 */
[----:B-1----:R-:W-:-:S05]  /*1710*/  IADD3 R5, PT, PT, R18, UR5, RZ ;  /* 0x0000000512057c10 */ /* 0x002fca000fffe0ff */
        /* <DEDUP_REMOVED lines=8> */
.L_x_11:
[----:B------:R-:W-:-:S04]  /*17a0*/  ISETP.NE.OR P1, PT, R11, 0x1, P0 ;  /* 0x000000010b00780c */ /* 0x000fc80000725670 */
[----:B------:R-:W-:-:S13]  /*17b0*/  ISETP.LT.U32.OR P1, PT, R10, 0x2, P1 ;  /* 0x000000020a00780c */ /* 0x000fda0000f21470 */
[----:B------:R-:W-:Y:S05]  /*17c0*/  @P1 BRA `(.L_x_15) ;  /* 0x0000000400441947 */ /* 0x000fea0003800000 */
[----:B------:R-:W1:Y:S08]  /*17d0*/  LDC.64 R4, c[0x0][0x3a8] ;  /* 0x0000ea00ff047b82 */ /* 0x000e700000000a00 */
[----:B------:R-:W2:Y:S08]  /*17e0*/  LDC.64 R2, c[0x0][0x3b0] ;  /* 0x0000ec00ff027b82 */ /* 0x000eb00000000a00 */
[----:B------:R-:W3:Y:S01]  /*17f0*/  LDC.64 R14, c[0x0][0x388] ;  /* 0x0000e200ff0e7b82 */ /* 0x000ee20000000a00 */
[----:B-1----:R-:W-:-:S07]  /*1800*/  IMAD R21, R13, R4, RZ ;  /* 0x000000040d157224 */ /* 0x002fce00078e02ff */
[----:B------:R-:W1:Y:S01]  /*1810*/  LDC.64 R6, c[0x0][0x398] ;  /* 0x0000e600ff067b82 */ /* 0x000e620000000a00 */
[CC--:B------:R-:W-:Y:S02]  /*1820*/  IMAD R19, R10.reuse, R5.reuse, R21 ;  /* 0x000000050a137224 */ /* 0x0c0fe400078e0215 */
[----:B------:R-:W-:-:S05]  /*1830*/  IMAD R10, R10, R5, -R5 ;  /* 0x000000050a0a7224 */ /* 0x000fca00078e0a05 */
[----:B------:R-:W4:Y:S01]  /*1840*/  LDC.64 R12, c[0x0][0x390] ;  /* 0x0000e400ff0c7b82 */ /* 0x000f220000000a00 */
[C---:B--2---:R-:W-:Y:S02]  /*1850*/  LEA R9, R2.reuse, R19, 0x1 ;  /* 0x0000001302097211 */ /* 0x044fe400078e08ff */
[----:B------:R-:W-:Y:S02]  /*1860*/  IADD3 R21, PT, PT, R21, R10, RZ ;  /* 0x0000000a15157210 */ /* 0x000fe40007ffe0ff */
[C---:B------:R-:W-:Y:S01]  /*1870*/  IADD3 R11, PT, PT, R9.reuse, R4, RZ ;  /* 0x00000004090b7210 */ /* 0x040fe20007ffe0ff */
[--C-:B---3--:R-:W-:Y:S02]  /*1880*/  IMAD.WIDE R16, R9, 0x4, R14.reuse ;  /* 0x0000000409107825 */ /* 0x108fe400078e020e */
[----:B------:R-:W2:Y:S02]  /*1890*/  LDC.64 R4, c[0x0][0x3a0] ;  /* 0x0000e800ff047b82 */ /* 0x000ea40000000a00 */
[----:B------:R-:W-:Y:S01]  /*18a0*/  IMAD.WIDE R14, R11, 0x4, R14 ;  /* 0x000000040b0e7825 */ /* 0x000fe200078e020e */
[----:B------:R-:W-:Y:S01]  /*18b0*/  LEA R23, R2, R21, 0x1 ;  /* 0x0000001502177211 */ /* 0x000fe200078e08ff */
[----:B------:R-:W3:Y:S04]  /*18c0*/  LDG.E R8, desc[UR8][R16.64] ;  /* 0x0000000810087981 */ /* 0x000ee8000c1e1900 */
[----:B------:R2:W3:Y:S01]  /*18d0*/  LDG.E R11, desc[UR8][R14.64] ;  /* 0x000000080e0b7981 */ /* 0x0004e2000c1e1900 */
[C---:B------:R-:W-:Y:S01]  /*18e0*/  IADD3 R25, PT, PT, R9.reuse, -R2, RZ ;  /* 0x8000000209197210 */ /* 0x040fe20007ffe0ff */
[----:B----4-:R-:W-:-:S04]  /*18f0*/  IMAD.WIDE R20, R9, 0x4, R12 ;  /* 0x0000000409147825 */ /* 0x010fc800078e020c */
[----:B------:R-:W-:Y:S01]  /*1900*/  IMAD.WIDE R22, R23, 0x4, R12 ;  /* 0x0000000417167825 */ /* 0x000fe200078e020c */
[----:B------:R-:W4:Y:S03]  /*1910*/  LDG.E R10, desc[UR8][R20.64] ;  /* 0x00000008140a7981 */ /* 0x000f26000c1e1900 */
[--C-:B-1----:R-:W-:Y:S01]  /*1920*/  IMAD.WIDE R12, R9, 0x4, R6.reuse ;  /* 0x00000004090c7825 */ /* 0x102fe200078e0206 */
[----:B------:R-:W4:Y:S03]  /*1930*/  LDG.E R2, desc[UR8][R22.64] ;  /* 0x0000000816027981 */ /* 0x000f26000c1e1900 */
[----:B------:R-:W-:Y:S02]  /*1940*/  IMAD.WIDE R24, R25, 0x4, R6 ;  /* 0x0000000419187825 */ /* 0x000fe400078e0206 */
[----:B------:R-:W4:Y:S01]  /*1950*/  LDG.E R13, desc[UR8][R12.64] ;  /* 0x000000080c0d7981 */ /* 0x000f22000c1e1900 */
[----:B------:R-:W1:Y:S01]  /*1960*/  LDC.64 R6, c[0x0][0x380] ;  /* 0x0000e000ff067b82 */ /* 0x000e620000000a00 */
[----:B--2---:R-:W-:-:S02]  /*1970*/  IMAD.WIDE R14, R9, 0x4, R4 ;  /* 0x00000004090e7825 */ /* 0x004fc400078e0204 */
[----:B------:R-:W2:Y:S04]  /*1980*/  LDG.E R25, desc[UR8][R24.64] ;  /* 0x0000000818197981 */ /* 0x000ea8000c1e1900 */
[----:B------:R-:W2:Y:S01]  /*1990*/  LDG.E R15, desc[UR8][R14.64] ;  /* 0x000000080e0f7981 */ /* 0x000ea2000c1e1900 */
[----:B-1----:R-:W-:-:S05]  /*19a0*/  IMAD.WIDE R18, R19, 0x4, R6 ;  /* 0x0000000413127825 */ /* 0x002fca00078e0206 */
[----:B------:R1:W5:Y:S01]  /*19b0*/  LDG.E R4, desc[UR8][R18.64] ;  /* 0x0000000812047981 */ /* 0x000362000c1e1900 */
[----:B------:R-:W-:Y:S01]  /*19c0*/  BSSY.RECONVERGENT B0, `(.L_x_16) ;  /* 0x0000012000007945 */ /* 0x000fe20003800200 */
[----:B---3--:R-:W-:Y:S02]  /*19d0*/  FADD R11, R11, -R8 ;  /* 0x800000080b0b7221 */ /* 0x008fe40000000000 */
[----:B------:R-:W3:Y:S02]  /*19e0*/  MUFU.RCP R8, R3 ;  /* 0x0000000300087308 */ /* 0x000ee40000001000 */
[----:B----4-:R-:W-:-:S04]  /*19f0*/  FADD R11, R11, R10 ;  /* 0x0000000a0b0b7221 */ /* 0x010fc80000000000 */
[----:B------:R-:W-:-:S04]  /*1a00*/  FADD R2, R11, -R2 ;  /* 0x800000020b027221 */ /* 0x000fc80000000000 */
[----:B------:R-:W-:-:S04]  /*1a10*/  FADD R2, R2, R13 ;  /* 0x0000000d02027221 */ /* 0x000fc80000000000 */
[----:B--2---:R-:W-:-:S04]  /*1a20*/  FADD R2, R2, -R25 ;  /* 0x8000001902027221 */ /* 0x004fc80000000000 */
[----:B------:R-:W-:Y:S01]  /*1a30*/  FMUL R6, R2, R15 ;  /* 0x0000000f02067220 */ /* 0x000fe20000400000 */
[----:B---3--:R-:W-:-:S03]  /*1a40*/  FFMA R5, R8, -R3, 1 ;  /* 0x3f80000008057423 */ /* 0x008fc60000000803 */
[----:B------:R-:W2:Y:S01]  /*1a50*/  FCHK P0, R6, R3 ;  /* 0x0000000306007302 */ /* 0x000ea20000000000 */
[----:B------:R-:W-:-:S04]  /*1a60*/  FFMA R2, R8, R5, R8 ;  /* 0x0000000508027223 */ /* 0x000fc80000000008 */
[----:B------:R-:W-:-:S04]  /*1a70*/  FFMA R5, R2, R6, RZ ;  /* 0x0000000602057223 */ /* 0x000fc800000000ff */
[----:B------:R-:W-:-:S04]  /*1a80*/  FFMA R8, R5, -R3, R6 ;  /* 0x8000000305087223 */ /* 0x000fc80000000006 */
[----:B------:R-:W-:Y:S01]  /*1a90*/  FFMA R5, R2, R8, R5 ;  /* 0x0000000802057223 */ /* 0x000fe20000000005 */
[----:B-12---:R-:W-:Y:S06]  /*1aa0*/  @!P0 BRA `(.L_x_17) ;  /* 0x00000000000c8947 */ /* 0x006fec0003800000 */
[----:B------:R-:W-:Y:S02]  /*1ab0*/  MOV R2, R6 ;  /* 0x0000000600027202 */ /* 0x000fe40000000f00 */
[----:B------:R-:W-:-:S07]  /*1ac0*/  MOV R10, 0x1ae0 ;  /* 0x00001ae0000a7802 */ /* 0x000fce0000000f00 */
[----:B0----5:R-:W-:Y:S05]  /*1ad0*/  CALL.REL.NOINC `($__internal_1_$__cuda_sm3x_div_rn_noftz_f32_slowpath) ;  /* 0x0000001000607944 */ /* 0x021fea0003c00000 */
.L_x_17:
[----:B------:R-:W-:Y:S05]  /*1ae0*/  BSYNC.RECONVERGENT B0 ;  /* 0x0000000000007941 */ /* 0x000fea0003800200 */
.L_x_16:
        /* <DEDUP_REMOVED lines=22> */
.L_x_18:
        /* <DEDUP_REMOVED lines=9> */
.L_x_15:
        /* <DEDUP_REMOVED lines=8> */
[----:B-1----:R-:W-:-:S02]  /*1d60*/  IMAD R12, R13, R4, RZ ;  /* 0x000000040d0c7224 */ /* 0x002fc400078e02ff */
[CC--:B------:R-:W-:Y:S02]  /*1d70*/  IMAD R21, R10.reuse, R5.reuse, -R5 ;  /* 0x000000050a157224 */ /* 0x0c0fe400078e0a05 */
[----:B------:R-:W-:-:S03]  /*1d80*/  IMAD R13, R10, R5, R12 ;  /* 0x000000050a0d7224 */ /* 0x000fc600078e020c */
[----:B------:R-:W1:Y:S01]  /*1d90*/  LDC.64 R6, c[0x0][0x398] ;  /* 0x0000e600ff067b82 */ /* 0x000e620000000a00 */
[----:B--2---:R-:W-:Y:S01]  /*1da0*/  IMAD R19, R17, R2, R13 ;  /* 0x0000000211137224 */ /* 0x004fe200078e020d */
[----:B------:R-:W-:-:S04]  /*1db0*/  IADD3 R21, PT, PT, R12, R21, RZ ;  /* 0x000000150c157210 */ /* 0x000fc80007ffe0ff */
[C---:B------:R-:W-:Y:S02]  /*1dc0*/  IADD3 R27, PT, PT, R19.reuse, R4, RZ ;  /* 0x00000004131b7210 */ /* 0x040fe40007ffe0ff */
[----:B------:R-:W2:Y:S01]  /*1dd0*/  LDC.64 R4, c[0x0][0x3a0] ;  /* 0x0000e800ff047b82 */ /* 0x000ea20000000a00 */
[----:B---3--:R-:W-:-:S04]  /*1de0*/  IMAD.WIDE R24, R19, 0x4, R14 ;  /* 0x0000000413187825 */ /* 0x008fc800078e020e */
[----:B------:R-:W-:Y:S01]  /*1df0*/  IMAD.WIDE R26, R27, 0x4, R14 ;  /* 0x000000041b1a7825 */ /* 0x000fe200078e020e */
[----:B------:R2:W3:Y:S03]  /*1e00*/  LDG.E R10, desc[UR8][R24.64] ;  /* 0x00000008180a7981 */ /* 0x0004e6000c1e1900 */
[----:B------:R-:W-:Y:S01]  /*1e10*/  IMAD R23, R17, R2, R21 ;  /* 0x0000000211177224 */ /* 0x000fe200078e0215 */
[----:B------:R-:W3:Y:S01]  /*1e20*/  LDG.E R15, desc[UR8][R26.64] ;  /* 0x000000081a0f7981 */ /* 0x000ee2000c1e1900 */
[----:B----4-:R-:W-:-:S04]  /*1e30*/  IMAD.WIDE R20, R19, 0x4, R8 ;  /* 0x0000000413147825 */ /* 0x010fc800078e0208 */
[----:B------:R-:W-:Y:S01]  /*1e40*/  IMAD R14, R17, R2, -R2 ;  /* 0x00000002110e7224 */ /* 0x000fe200078e0a02 */
[----:B------:R-:W4:Y:S01]  /*1e50*/  LDG.E R12, desc[UR8][R20.64] ;  /* 0x00000008140c7981 */ /* 0x000f22000c1e1900 */
[----:B------:R-:W-:-:S03]  /*1e60*/  IMAD.WIDE R22, R23, 0x4, R8 ;  /* 0x0000000417167825 */ /* 0x000fc600078e0208 */
[----:B------:R-:W-:Y:S01]  /*1e70*/  IADD3 R17, PT, PT, R13, R14, RZ ;  /* 0x0000000e0d117210 */ /* 0x000fe20007ffe0ff */
[--C-:B-1----:R-:W-:Y:S01]  /*1e80*/  IMAD.WIDE R8, R19, 0x4, R6.reuse ;  /* 0x0000000413087825 */ /* 0x102fe200078e0206 */
[----:B------:R-:W4:Y:S03]  /*1e90*/  LDG.E R14, desc[UR8][R22.64] ;  /* 0x00000008160e7981 */ /* 0x000f26000c1e1900 */
[----:B------:R-:W-:Y:S02]  /*1ea0*/  IMAD.WIDE R16, R17, 0x4, R6 ;  /* 0x0000000411107825 */ /* 0x000fe400078e0206 */
[----:B------:R-:W4:Y:S01]  /*1eb0*/  LDG.E R8, desc[UR8][R8.64] ;  /* 0x0000000808087981 */ /* 0x000f22000c1e1900 */
[----:B------:R-:W1:Y:S01]  /*1ec0*/  LDC.64 R6, c[0x0][0x380] ;  /* 0x0000e000ff067b82 */ /* 0x000e620000000a00 */
[----:B--2---:R-:W-:Y:S02]  /*1ed0*/  IMAD.WIDE R24, R19, 0x4, R4 ;  /* 0x0000000413187825 */ /* 0x004fe400078e0204 */
[----:B------:R-:W2:Y:S04]  /*1ee0*/  LDG.E R17, desc[UR8][R16.64] ;  /* 0x0000000810117981 */ /* 0x000ea8000c1e1900 */
[----:B------:R-:W2:Y:S01]  /*1ef0*/  LDG.E R25, desc[UR8][R24.64] ;  /* 0x0000000818197981 */ /* 0x000ea2000c1e1900 */
[----:B------:R-:W-:-:S05]  /*1f00*/  IMAD R2, R11, R2, R2 ;  /* 0x000000020b027224 */ /* 0x000fca00078e0202 */
[----:B------:R-:W-:Y:S02]  /*1f10*/  IADD3 R5, PT, PT, R13, R2, RZ ;  /* 0x000000020d057210 */ /* 0x000fe40007ffe0ff */
[----:B------:R-:W0:Y:S03]  /*1f20*/  MUFU.RCP R2, R3 ;  /* 0x0000000300027308 */ /* 0x000e260000001000 */
[----:B-1----:R-:W-:-:S06]  /*1f30*/  IMAD.WIDE R4, R5, 0x4, R6 ;  /* 0x0000000405047825 */ /* 0x002fcc00078e0206 */
[----:B------:R1:W5:Y:S01]  /*1f40*/  LDG.E R4, desc[UR8][R4.64] ;  /* 0x0000000804047981 */ /* 0x000362000c1e1900 */
[----:B0-----:R-:W-:-:S04]  /*1f50*/  FFMA R7, R2, -R3, 1 ;  /* 0x3f80000002077423 */ /* 0x001fc80000000803 */
[----:B------:R-:W-:Y:S01]  /*1f60*/  FFMA R2, R2, R7, R2 ;  /* 0x0000000702027223 */ /* 0x000fe20000000002 */
[----:B------:R-:W-:Y:S01]  /*1f70*/  BSSY.RECONVERGENT B0, `(.L_x_20) ;  /* 0x000000f000007945 */ /* 0x000fe20003800200 */
[----:B---3--:R-:W-:-:S04]  /*1f80*/  FADD R15, R15, -R10 ;  /* 0x8000000a0f0f7221 */ /* 0x008fc80000000000 */
[----:B----4-:R-:W-:-:S04]  /*1f90*/  FADD R15, R15, R12 ;  /* 0x0000000c0f0f7221 */ /* 0x010fc80000000000 */
[----:B------:R-:W-:-:S04]  /*1fa0*/  FADD R15, R15, -R14 ;  /* 0x8000000e0f0f7221 */ /* 0x000fc80000000000 */
[----:B------:R-:W-:-:S04]  /*1fb0*/  FADD R8, R15, R8 ;  /* 0x000000080f087221 */ /* 0x000fc80000000000 */
[----:B--2---:R-:W-:-:S04]  /*1fc0*/  FADD R8, R8, -R17 ;  /* 0x8000001108087221 */ /* 0x004fc80000000000 */
[----:B------:R-:W-:-:S04]  /*1fd0*/  FMUL R8, R8, R25 ;  /* 0x0000001908087220 */ /* 0x000fc80000400000 */
[----:B------:R-:W0:Y:S01]  /*1fe0*/  FCHK P0, R8, R3 ;  /* 0x0000000308007302 */ /* 0x000e220000000000 */
[----:B-1----:R-:W-:-:S04]  /*1ff0*/  FFMA R5, R2, R8, RZ ;  /* 0x0000000802057223 */ /* 0x002fc800000000ff */
[----:B------:R-:W-:-:S04]  /*2000*/  FFMA R6, R5, -R3, R8 ;  /* 0x8000000305067223 */ /* 0x000fc80000000008 */
[----:B------:R-:W-:Y:S01]  /*2010*/  FFMA R5, R2, R6, R5 ;  /* 0x0000000602057223 */ /* 0x000fe20000000005 */
[----:B0-----:R-:W-:Y:S06]  /*2020*/  @!P0 BRA `(.L_x_21) ;  /* 0x00000000000c8947 */ /* 0x001fec0003800000 */
[----:B------:R-:W-:Y:S02]  /*2030*/  MOV R2, R8 ;  /* 0x0000000800027202 */ /* 0x000fe40000000f00 */
[----:B------:R-:W-:-:S07]  /*2040*/  MOV R10, 0x2060 ;  /* 0x00002060000a7802 */ /* 0x000fce0000000f00 */
[----:B-----5:R-:W-:Y:S05]  /*2050*/  CALL.REL.NOINC `($__internal_1_$__cuda_sm3x_div_rn_noftz_f32_slowpath) ;  /* 0x0000000c00007944 */ /* 0x020fea0003c00000 */
.L_x_21:
[----:B------:R-:W-:Y:S05]  /*2060*/  BSYNC.RECONVERGENT B0 ;  /* 0x0000000000007941 */ /* 0x000fea0003800200 */
.L_x_20:
        /* <DEDUP_REMOVED lines=22> */
.L_x_22:
        /* <DEDUP_REMOVED lines=11> */
.L_x_19:
[----:B------:R-:W-:-:S04]  /*2280*/  VIMNMX.U32 R2, PT, PT, R13, R10, PT ;  /* 0x0000000a0d027248 */ /* 0x000fc80003fe0000 */
[----:B------:R-:W-:-:S13]  /*2290*/  ISETP.LT.U32.OR P0, PT, R2, 0x2, P0 ;  /* 0x000000020200780c */ /* 0x000fda0000701470 */
[----:B------:R-:W-:Y:S05]  /*22a0*/  @P0 EXIT ;  /* 0x000000000000094d */ /* 0x000fea0003800000 */
[----:B------:R-:W-:Y:S02]  /*22b0*/  IADD3 R2, PT, PT, R4, -0x3, RZ ;  /* 0xfffffffd04027810 */ /* 0x000fe40007ffe0ff */
[----:B------:R-:W-:Y:S02]  /*22c0*/  IADD3 R3, PT, PT, R5, -0x3, RZ ;  /* 0xfffffffd05037810 */ /* 0x000fe40007ffe0ff */
[----:B------:R-:W-:-:S04]  /*22d0*/  ISETP.GT.U32.AND P0, PT, R11, R2, PT ;  /* 0x000000020b00720c */ /* 0x000fc80003f04070 */
[----:B------:R-:W-:-:S04]  /*22e0*/  ISETP.GT.U32.OR P0, PT, R10, R3, P0 ;  /* 0x000000030a00720c */ /* 0x000fc80000704470 */
[----:B------:R-:W-:-:S13]  /*22f0*/  ISETP.LT.U32.OR P0, PT, R11, 0x2, P0 ;  /* 0x000000020b00780c */ /* 0x000fda0000701470 */
[----:B------:R-:W-:Y:S05]  /*2300*/  @P0 EXIT ;  /* 0x000000000000094d */ /* 0x000fea0003800000 */
[----:B------:R-:W1:Y:S08]  /*2310*/  LDC.64 R2, c[0x0][0x3a8] ;  /* 0x0000ea00ff027b82 */ /* 0x000e700000000a00 */
        /* <DEDUP_REMOVED lines=14> */
[----:B------:R-:W-:Y:S01]  /*2400*/  IMAD.WIDE R14, R3, 0x4, R14 ;  /* 0x00000004030e7825 */ /* 0x000fe200078e020e */
[----:B------:R-:W3:Y:S03]  /*2410*/  LDG.E R2, desc[UR8][R18.64] ;  /* 0x0000000812027981 */ /* 0x000ee6000c1e1900 */
[-C--:B------:R-:W-:Y:S02]  /*2420*/  IMAD R17, R11, R4.reuse, R17 ;  /* 0x000000040b117224 */ /* 0x080fe400078e0211 */
[----:B----4-:R-:W-:Y:S01]  /*2430*/  IMAD.WIDE R20, R3, 0x4, R6 ;  /* 0x0000000403147825 */ /* 0x010fe200078e0206 */
[----:B------:R4:W3:Y:S03]  /*2440*/  LDG.E R15, desc[UR8][R14.64] ;  /* 0x000000080e0f7981 */ /* 0x0008e6000c1e1900 */
[----:B------:R-:W-:-:S02]  /*2450*/  IMAD R11, R11, R4, -R4 ;  /* 0x000000040b0b7224 */ /* 0x000fc400078e0a04 */
[----:B------:R-:W-:Y:S01]  /*2460*/  IMAD.WIDE R6, R17, 0x4, R6 ;  /* 0x0000000411067825 */ /* 0x000fe200078e0206 */
[----:B------:R-:W5:Y:S02]  /*2470*/  LDG.E R21, desc[UR8][R20.64] ;  /* 0x0000000814157981 */ /* 0x000f64000c1e1900 */
[----:B------:R-:W-:Y:S01]  /*2480*/  IADD3 R17, PT, PT, R11, R16, RZ ;  /* 0x000000100b117210 */ /* 0x000fe20007ffe0ff */
[--C-:B-1----:R-:W-:Y:S02]  /*2490*/  IMAD.WIDE R10, R3, 0x4, R8.reuse ;  /* 0x00000004030a7825 */ /* 0x102fe400078e0208 */
[----:B------:R-:W5:Y:S02]  /*24a0*/  LDG.E R7, desc[UR8][R6.64] ;  /* 0x0000000806077981 */ /* 0x000f64000c1e1900 */
[----:B------:R-:W-:Y:S02]  /*24b0*/  IMAD.WIDE R8, R17, 0x4, R8 ;  /* 0x0000000411087825 */ /* 0x000fe400078e0208 */
[----:B------:R-:W5:Y:S02]  /*24c0*/  LDG.E R11, desc[UR8][R10.64] ;  /* 0x000000080a0b7981 */ /* 0x000f64000c1e1900 */
[----:B--2---:R-:W-:-:S02]  /*24d0*/  IMAD.WIDE R12, R3, 0x4, R12 ;  /* 0x00000004030c7825 */ /* 0x004fc400078e020c */
[----:B------:R-:W2:Y:S04]  /*24e0*/  LDG.E R9, desc[UR8][R8.64] ;  /* 0x0000000808097981 */ /* 0x000ea8000c1e1900 */
[----:B------:R-:W2:Y:S01]  /*24f0*/  LDG.E R13, desc[UR8][R12.64] ;  /* 0x000000080c0d7981 */ /* 0x000ea2000c1e1900 */
[----:B----4-:R-:W1:Y:S01]  /*2500*/  MUFU.RCP R14, R5 ;  /* 0x00000005000e7308 */ /* 0x010e620000001000 */
[----:B------:R-:W-:Y:S01]  /*2510*/  BSSY.RECONVERGENT B0, `(.L_x_23) ;  /* 0x0000012000007945 */ /* 0x000fe20003800200 */
[----:B---3--:R-:W-:-:S04]  /*2520*/  FADD R2, R2, -R15 ;  /* 0x8000000f02027221 */ /* 0x008fc80000000000 */
[----:B-----5:R-:W-:-:S04]  /*2530*/  FADD R2, R2, R21 ;  /* 0x0000001502027221 */ /* 0x020fc80000000000 */
[----:B------:R-:W-:Y:S01]  /*2540*/  FADD R2, R2, -R7 ;  /* 0x8000000702027221 */ /* 0x000fe20000000000 */
[----:B-1----:R-:W-:-:S03]  /*2550*/  FFMA R7, R14, -R5, 1 ;  /* 0x3f8000000e077423 */ /* 0x002fc60000000805 */
[----:B------:R-:W-:-:S04]  /*2560*/  FADD R2, R2, R11 ;  /* 0x0000000b02027221 */ /* 0x000fc80000000000 */
[----:B--2---:R-:W-:-:S04]  /*2570*/  FADD R2, R2, -R9 ;  /* 0x8000000902027221 */ /* 0x004fc80000000000 */
[----:B------:R-:W-:Y:S01]  /*2580*/  FMUL R4, R2, R13 ;  /* 0x0000000d02047220 */ /* 0x000fe20000400000 */
[----:B------:R-:W-:-:S03]  /*2590*/  FFMA R2, R14, R7, R14 ;  /* 0x000000070e027223 */ /* 0x000fc6000000000e */
[----:B------:R-:W1:Y:S01]  /*25a0*/  FCHK P0, R4, R5 ;  /* 0x0000000504007302 */ /* 0x000e620000000000 */
[----:B------:R-:W-:-:S04]  /*25b0*/  FFMA R7, R2, R4, RZ ;  /* 0x0000000402077223 */ /* 0x000fc800000000ff */
[----:B------:R-:W-:-:S04]  /*25c0*/  FFMA R6, R7, -R5, R4 ;  /* 0x8000000507067223 */ /* 0x000fc80000000004 */
[----:B------:R-:W-:Y:S01]  /*25d0*/  FFMA R6, R2, R6, R7 ;  /* 0x0000000602067223 */ /* 0x000fe20000000007 */
[----:B-1----:R-:W-:Y:S06]  /*25e0*/  @!P0 BRA `(.L_x_24) ;  /* 0x0000000000108947 */ /* 0x002fec0003800000 */
[----:B------:R-:W-:Y:S02]  /*25f0*/  MOV R2, R4 ;  /* 0x0000000400027202 */ /* 0x000fe40000000f00 */
[----:B------:R-:W-:-:S07]  /*2600*/  MOV R10, 0x2620 ;  /* 0x00002620000a7802 */ /* 0x000fce0000000f00 */
[----:B0-----:R-:W-:Y:S05]  /*2610*/  CALL.REL.NOINC `($__internal_1_$__cuda_sm3x_div_rn_noftz_f32_slowpath) ;  /* 0x0000000400907944 */ /* 0x001fea0003c00000 */
[----:B------:R-:W-:-:S07]  /*2620*/  MOV R6, R5 ;  /* 0x0000000500067202 */ /* 0x000fce0000000f00 */
.L_x_24:
[----:B------:R-:W-:Y:S05]  /*2630*/  BSYNC.RECONVERGENT B0 ;  /* 0x0000000000007941 */ /* 0x000fea0003800200 */
.L_x_23:
[----:B------:R-:W1:Y:S02]  /*2640*/  LDC.64 R4, c[0x0][0x380] ;  /* 0x0000e000ff047b82 */ /* 0x000e640000000a00 */
[----:B-1----:R-:W-:-:S05]  /*2650*/  IMAD.WIDE R2, R3, 0x4, R4 ;  /* 0x0000000403027825 */ /* 0x002fca00078e0204 */
[----:B------:R-:W2:Y:S02]  /*2660*/  LDG.E R5, desc[UR8][R2.64] ;  /* 0x0000000802057981 */ /* 0x000ea4000c1e1900 */
[----:B--2---:R-:W-:-:S05]  /*2670*/  FADD R5, R5, -R6 ;  /* 0x8000000605057221 */ /* 0x004fca0000000000 */
[----:B------:R-:W-:Y:S01]  /*2680*/  STG.E desc[UR8][R2.64], R5 ;  /* 0x0000000502007986 */ /* 0x000fe2000c101908 */
[----:B------:R-:W-:Y:S05]  /*2690*/  EXIT ;  /* 0x000000000000794d */ /* 0x000fea0003800000 */
        .weak           $__internal_0_$__cuda_sm20_div_rn_f64_full
        .type           $__internal_0_$__cuda_sm20_div_rn_f64_full,@function
        .size           $__internal_0_$__cuda_sm20_div_rn_f64_full,($__internal_1_$__cuda_sm3x_div_rn_noftz_f32_slowpath - $__internal_0_$__cuda_sm20_div_rn_f64_full)
$__internal_0_$__cuda_sm20_div_rn_f64_full:
[C---:B------:R-:W-:Y:S01]  /*26a0*/  FSETP.GEU.AND P0, PT, |R11|.reuse, 1.469367938527859385e-39, PT ;  /* 0x001000000b00780b */ /* 0x040fe20003f0e200 */
[----:B------:R-:W-:Y:S01]  /*26b0*/  BSSY.RECONVERGENT B0, `(.L_x_25) ;  /* 0x0000057000007945 */ /* 0x000fe20003800200 */
[----:B------:R-:W-:Y:S02]  /*26c0*/  LOP3.LUT R8, R11, 0x800fffff, RZ, 0xc0, !PT ;  /* 0x800fffff0b087812 */ /* 0x000fe400078ec0ff */
[----:B------:R-:W-:Y:S02]  /*26d0*/  MOV R24, 0x1 ;  /* 0x0000000100187802 */ /* 0x000fe40000000f00 */
[----:B------:R-:W-:Y:S02]  /*26e0*/  LOP3.LUT R9, R8, 0x3ff00000, RZ, 0xfc, !PT ;  /* 0x3ff0000008097812 */ /* 0x000fe400078efcff */
[----:B------:R-:W-:Y:S02]  /*26f0*/  MOV R8, R10 ;  /* 0x0000000a00087202 */ /* 0x000fe40000000f00 */
[----:B------:R-:W-:-:S02]  /*2700*/  FSETP.GEU.AND P2, PT, |R13|, 1.469367938527859385e-39, PT ;  /* 0x001000000d00780b */ /* 0x000fc40003f4e200 */
[----:B------:R-:W-:Y:S01]  /*2710*/  LOP3.LUT R2, R13, 0x7ff00000, RZ, 0xc0, !PT ;  /* 0x7ff000000d027812 */ /* 0x000fe200078ec0ff */
[----:B------:R-:W-:Y:S01]  /*2720*/  @!P0 DMUL R8, R10, 8.98846567431157953865e+307 ;  /* 0x7fe000000a088828 */ /* 0x000fe20000000000 */
[C---:B------:R-:W-:Y:S02]  /*2730*/  LOP3.LUT R5, R11.reuse, 0x7ff00000, RZ, 0xc0, !PT ;  /* 0x7ff000000b057812 */ /* 0x040fe400078ec0ff */
[----:B------:R-:W-:Y:S02]  /*2740*/  MOV R14, R12 ;  /* 0x0000000c000e7202 */ /* 0x000fe40000000f00 */
[----:B------:R-:W-:Y:S01]  /*2750*/  ISETP.GE.U32.AND P1, PT, R2, R5, PT ;  /* 0x000000050200720c */ /* 0x000fe20003f26070 */
[----:B------:R-:W0:Y:S04]  /*2760*/  MUFU.RCP64H R25, R9 ;  /* 0x0000000900197308 */ /* 0x000e280000001800 */
[----:B------:R-:W-:-:S02]  /*2770*/  @!P2 LOP3.LUT R3, R11, 0x7ff00000, RZ, 0xc0, !PT ;  /* 0x7ff000000b03a812 */ /* 0x000fc400078ec0ff */
[----:B------:R-:W-:Y:S02]  /*2780*/  @!P2 MOV R22, RZ ;  /* 0x000000ff0016a202 */ /* 0x000fe40000000f00 */
[----:B------:R-:W-:Y:S02]  /*2790*/  @!P2 ISETP.GE.U32.AND P3, PT, R2, R3, PT ;  /* 0x000000030200a20c */ /* 0x000fe40003f66070 */
[----:B------:R-:W-:Y:S02]  /*27a0*/  MOV R3, 0x1ca00000 ;  /* 0x1ca0000000037802 */ /* 0x000fe40000000f00 */
[----:B------:R-:W-:Y:S02]  /*27b0*/  @!P0 LOP3.LUT R5, R9, 0x7ff00000, RZ, 0xc0, !PT ;  /* 0x7ff0000009058812 */ /* 0x000fe400078ec0ff */
[----:B------:R-:W-:Y:S01]  /*27c0*/  SEL R15, R3, 0x63400000, !P1 ;  /* 0x63400000030f7807 */ /* 0x000fe20004800000 */
[----:B0-----:R-:W-:-:S03]  /*27d0*/  DFMA R6, R24, -R8, 1 ;  /* 0x3ff000001806742b */ /* 0x001fc60000000808 */
[----:B------:R-:W-:-:S05]  /*27e0*/  LOP3.LUT R15, R15, 0x800fffff, R13, 0xf8, !PT ;  /* 0x800fffff0f0f7812 */ /* 0x000fca00078ef80d */
[----:B------:R-:W-:-:S08]  /*27f0*/  DFMA R6, R6, R6, R6 ;  /* 0x000000060606722b */ /* 0x000fd00000000006 */
[----:B------:R-:W-:Y:S01]  /*2800*/  DFMA R24, R24, R6, R24 ;  /* 0x000000061818722b */ /* 0x000fe20000000018 */
[----:B------:R-:W-:-:S04]  /*2810*/  @!P2 SEL R7, R3, 0x63400000, !P3 ;  /* 0x634000000307a807 */ /* 0x000fc80005800000 */
[----:B------:R-:W-:-:S03]  /*2820*/  @!P2 LOP3.LUT R4, R7, 0x80000000, R13, 0xf8, !PT ;  /* 0x800000000704a812 */ /* 0x000fc600078ef80d */
[----:B------:R-:W-:Y:S01]  /*2830*/  DFMA R6, R24, -R8, 1 ;  /* 0x3ff000001806742b */ /* 0x000fe20000000808 */
[----:B------:R-:W-:Y:S02]  /*2840*/  @!P2 LOP3.LUT R23, R4, 0x100000, RZ, 0xfc, !PT ;  /* 0x001000000417a812 */ /* 0x000fe400078efcff */
[----:B------:R-:W-:-:S04]  /*2850*/  MOV R4, R2 ;  /* 0x0000000200047202 */ /* 0x000fc80000000f00 */
[----:B------:R-:W-:Y:S02]  /*2860*/  @!P2 DFMA R14, R14, 2, -R22 ;  /* 0x400000000e0ea82b */ /* 0x000fe40000000816 */
[----:B------:R-:W-:-:S08]  /*2870*/  DFMA R24, R24, R6, R24 ;  /* 0x000000061818722b */ /* 0x000fd00000000018 */
[----:B------:R-:W-:Y:S01]  /*2880*/  @!P2 LOP3.LUT R4, R15, 0x7ff00000, RZ, 0xc0, !PT ;  /* 0x7ff000000f04a812 */ /* 0x000fe200078ec0ff */
[----:B------:R-:W-:-:S03]  /*2890*/  DMUL R22, R24, R14 ;  /* 0x0000000e18167228 */ /* 0x000fc60000000000 */
[----:B------:R-:W-:-:S04]  /*28a0*/  IADD3 R6, PT, PT, R4, -0x1, RZ ;  /* 0xffffffff04067810 */ /* 0x000fc80007ffe0ff */
[----:B------:R-:W-:Y:S01]  /*28b0*/  ISETP.GT.U32.AND P0, PT, R6, 0x7feffffe, PT ;  /* 0x7feffffe0600780c */ /* 0x000fe20003f04070 */
[----:B------:R-:W-:Y:S01]  /*28c0*/  DFMA R26, R22, -R8, R14 ;  /* 0x80000008161a722b */ /* 0x000fe2000000000e */
[----:B------:R-:W-:-:S04]  /*28d0*/  IADD3 R6, PT, PT, R5, -0x1, RZ ;  /* 0xffffffff05067810 */ /* 0x000fc80007ffe0ff */
[----:B------:R-:W-:-:S03]  /*28e0*/  ISETP.GT.U32.OR P0, PT, R6, 0x7feffffe, P0 ;  /* 0x7feffffe0600780c */ /* 0x000fc60000704470 */
[----:B------:R-:W-:-:S10]  /*28f0*/  DFMA R6, R24, R26, R22 ;  /* 0x0000001a1806722b */ /* 0x000fd40000000016 */
[----:B------:R-:W-:Y:S05]  /*2900*/  @P0 BRA `(.L_x_26) ;  /* 0x0000000000700947 */ /* 0x000fea0003800000 */
[----:B------:R-:W-:-:S04]  /*2910*/  LOP3.LUT R5, R11, 0x7ff00000, RZ, 0xc0, !PT ;  /* 0x7ff000000b057812 */ /* 0x000fc800078ec0ff */
[CC--:B------:R-:W-:Y:S02]  /*2920*/  VIADDMNMX R4, R2.reuse, -R5.reuse, 0xb9600000, !PT ;  /* 0xb960000002047446 */ /* 0x0c0fe40007800905 */
[----:B------:R-:W-:Y:S02]  /*2930*/  ISETP.GE.U32.AND P0, PT, R2, R5, PT ;  /* 0x000000050200720c */ /* 0x000fe40003f06070 */
[----:B------:R-:W-:Y:S02]  /*2940*/  VIMNMX R4, PT, PT, R4, 0x46a00000, PT ;  /* 0x46a0000004047848 */ /* 0x000fe40003fe0100 */
[----:B------:R-:W-:-:S04]  /*2950*/  SEL R3, R3, 0x63400000, !P0 ;  /* 0x6340000003037807 */ /* 0x000fc80004000000 */
[----:B------:R-:W-:Y:S02]  /*2960*/  IADD3 R3, PT, PT, -R3, R4, RZ ;  /* 0x0000000403037210 */ /* 0x000fe40007ffe1ff */
[----:B------:R-:W-:Y:S02]  /*2970*/  MOV R4, RZ ;  /* 0x000000ff00047202 */ /* 0x000fe40000000f00 */
[----:B------:R-:W-:-:S06]  /*2980*/  IADD3 R5, PT, PT, R3, 0x7fe00000, RZ ;  /* 0x7fe0000003057810 */ /* 0x000fcc0007ffe0ff */
[----:B------:R-:W-:-:S10]  /*2990*/  DMUL R22, R6, R4 ;  /* 0x0000000406167228 */ /* 0x000fd40000000000 */
[----:B------:R-:W-:-:S13]  /*29a0*/  FSETP.GTU.AND P0, PT, |R23|, 1.469367938527859385e-39, PT ;  /* 0x001000001700780b */ /* 0x000fda0003f0c200 */
[----:B------:R-:W-:Y:S05]  /*29b0*/  @P0 BRA `(.L_x_27) ;  /* 0x0000000000980947 */ /* 0x000fea0003800000 */
[----:B------:R-:W-:-:S06]  /*29c0*/  DFMA R8, R6, -R8, R14 ;  /* 0x800000080608722b */ /* 0x000fcc000000000e */
[----:B------:R-:W-:-:S04]  /*29d0*/  MOV R8, RZ ;  /* 0x000000ff00087202 */ /* 0x000fc80000000f00 */
[C---:B------:R-:W-:Y:S02]  /*29e0*/  FSETP.NEU.AND P0, PT, R9.reuse, RZ, PT ;  /* 0x000000ff0900720b */ /* 0x040fe40003f0d000 */
[----:B------:R-:W-:-:S04]  /*29f0*/  LOP3.LUT R10, R9, 0x80000000, R11, 0x48, !PT ;  /* 0x80000000090a7812 */ /* 0x000fc800078e480b */
[----:B------:R-:W-:-:S07]  /*2a00*/  LOP3.LUT R9, R10, R5, RZ, 0xfc, !PT ;  /* 0x000000050a097212 */ /* 0x000fce00078efcff */
[----:B------:R-:W-:Y:S05]  /*2a10*/  @!P0 BRA `(.L_x_27) ;  /* 0x0000000000808947 */ /* 0x000fea0003800000 */
[C---:B------:R-:W-:Y:S02]  /*2a20*/  IADD3 R5, PT, PT, -R3.reuse, RZ, RZ ;  /* 0x000000ff03057210 */ /* 0x040fe40007ffe1ff */
[----:B------:R-:W-:Y:S02]  /*2a30*/  MOV R4, RZ ;  /* 0x000000ff00047202 */ /* 0x000fe40000000f00 */
[----:B------:R-:W-:-:S04]  /*2a40*/  IADD3 R3, PT, PT, -R3, -0x43300000, RZ ;  /* 0xbcd0000003037810 */ /* 0x000fc80007ffe1ff */
[----:B------:R-:W-:Y:S02]  /*2a50*/  DFMA R4, R22, -R4, R6 ;  /* 0x800000041604722b */ /* 0x000fe40000000006 */
[----:B------:R-:W-:-:S08]  /*2a60*/  DMUL.RP R6, R6, R8 ;  /* 0x0000000806067228 */ /* 0x000fd00000008000 */
[----:B------:R-:W-:Y:S02]  /*2a70*/  FSETP.NEU.AND P0, PT, |R5|, R3, PT ;  /* 0x000000030500720b */ /* 0x000fe40003f0d200 */
[----:B------:R-:W-:Y:S02]  /*2a80*/  LOP3.LUT R10, R7, R10, RZ, 0x3c, !PT ;  /* 0x0000000a070a7212 */ /* 0x000fe400078e3cff */
[----:B------:R-:W-:Y:S02]  /*2a90*/  FSEL R2, R6, R22, !P0 ;  /* 0x0000001606027208 */ /* 0x000fe40004000000 */
[----:B------:R-:W-:Y:S02]  /*2aa0*/  FSEL R23, R10, R23, !P0 ;  /* 0x000000170a177208 */ /* 0x000fe40004000000 */
[----:B------:R-:W-:Y:S01]  /*2ab0*/  MOV R22, R2 ;  /* 0x0000000200167202 */ /* 0x000fe20000000f00 */
[----:B------:R-:W-:Y:S06]  /*2ac0*/  BRA `(.L_x_27) ;  /* 0x0000000000547947 */ /* 0x000fec0003800000 */
.L_x_26:
[----:B------:R-:W-:-:S14]  /*2ad0*/  DSETP.NAN.AND P0, PT, R12, R12, PT ;  /* 0x0000000c0c00722a */ /* 0x000fdc0003f08000 */
[----:B------:R-:W-:Y:S05]  /*2ae0*/  @P0 BRA `(.L_x_28) ;  /* 0x0000000000440947 */ /* 0x000fea0003800000 */
[----:B------:R-:W-:-:S14]  /*2af0*/  DSETP.NAN.AND P0, PT, R10, R10, PT ;  /* 0x0000000a0a00722a */ /* 0x000fdc0003f08000 */
[----:B------:R-:W-:Y:S05]  /*2b00*/  @P0 BRA `(.L_x_29) ;  /* 0x0000000000300947 */ /* 0x000fea0003800000 */
[----:B------:R-:W-:Y:S02]  /*2b10*/  ISETP.NE.AND P0, PT, R4, R5, PT ;  /* 0x000000050400720c */ /* 0x000fe40003f05270 */
[----:B------:R-:W-:Y:S02]  /*2b20*/  MOV R22, 0x0 ;  /* 0x0000000000167802 */ /* 0x000fe40000000f00 */
[----:B------:R-:W-:-:S09]  /*2b30*/  MOV R23, 0xfff80000 ;  /* 0xfff8000000177802 */ /* 0x000fd20000000f00 */
[----:B------:R-:W-:Y:S05]  /*2b40*/  @!P0 BRA `(.L_x_27) ;  /* 0x0000000000348947 */ /* 0x000fea0003800000 */
[----:B------:R-:W-:Y:S02]  /*2b50*/  ISETP.NE.AND P0, PT, R4, 0x7ff00000, PT ;  /* 0x7ff000000400780c */ /* 0x000fe40003f05270 */
[----:B------:R-:W-:Y:S02]  /*2b60*/  LOP3.LUT R23, R13, 0x80000000, R11, 0x48, !PT ;  /* 0x800000000d177812 */ /* 0x000fe400078e480b */
[----:B------:R-:W-:-:S13]  /*2b70*/  ISETP.EQ.OR P0, PT, R5, RZ, !P0 ;  /* 0x000000ff0500720c */ /* 0x000fda0004702670 */
[----:B------:R-:W-:Y:S02]  /*2b80*/  @P0 LOP3.LUT R2, R23, 0x7ff00000, RZ, 0xfc, !PT ;  /* 0x7ff0000017020812 */ /* 0x000fe400078efcff */
[----:B------:R-:W-:Y:S02]  /*2b90*/  @!P0 MOV R22, RZ ;  /* 0x000000ff00168202 */ /* 0x000fe40000000f00 */
[----:B------:R-:W-:Y:S02]  /*2ba0*/  @P0 MOV R22, RZ ;  /* 0x000000ff00160202 */ /* 0x000fe40000000f00 */
[----:B------:R-:W-:Y:S01]  /*2bb0*/  @P0 MOV R23, R2 ;  /* 0x0000000200170202 */ /* 0x000fe20000000f00 */
[----:B------:R-:W-:Y:S06]  /*2bc0*/  BRA `(.L_x_27) ;  /* 0x0000000000147947 */ /* 0x000fec0003800000 */
.L_x_29:
[----:B------:R-:W-:Y:S02]  /*2bd0*/  LOP3.LUT R23, R11, 0x80000, RZ, 0xfc, !PT ;  /* 0x000800000b177812 */ /* 0x000fe400078efcff */
[----:B------:R-:W-:Y:S01]  /*2be0*/  MOV R22, R10 ;  /* 0x0000000a00167202 */ /* 0x000fe20000000f00 */
[----:B------:R-:W-:Y:S06]  /*2bf0*/  BRA `(.L_x_27) ;  /* 0x0000000000087947 */ /* 0x000fec0003800000 */
.L_x_28:
[----:B------:R-:W-:Y:S02]  /*2c00*/  LOP3.LUT R23, R13, 0x80000, RZ, 0xfc, !PT ;  /* 0x000800000d177812 */ /* 0x000fe400078efcff */
[----:B------:R-:W-:-:S07]  /*2c10*/  MOV R22, R12 ;  /* 0x0000000c00167202 */ /* 0x000fce0000000f00 */
.L_x_27:
[----:B------:R-:W-:Y:S05]  /*2c20*/  BSYNC.RECONVERGENT B0 ;  /* 0x0000000000007941 */ /* 0x000fea0003800200 */
.L_x_25:
[----:B------:R-:W-:Y:S01]  /*2c30*/  HFMA2 R3, -RZ, RZ, 0, 0 ;  /* 0x00000000ff037431 */ /* 0x000fe200000001ff */
[----:B------:R-:W-:-:S04]  /*2c40*/  MOV R2, R0 ;  /* 0x0000000000027202 */ /* 0x000fc80000000f00 */
[----:B------:R-:W-:Y:S05]  /*2c50*/  RET.REL.NODEC R2 `(_Z4cul2PfS_S_S_S_iiif) ;  /* 0xffffffd002e87950 */ /* 0x000fea0003c3ffff */
        .weak           $__internal_1_$__cuda_sm3x_div_rn_noftz_f32_slowpath
        .type           $__internal_1_$__cuda_sm3x_div_rn_noftz_f32_slowpath,@function
        .size           $__internal_1_$__cuda_sm3x_div_rn_noftz_f32_slowpath,(.L_x_74 - $__internal_1_$__cuda_sm3x_div_rn_noftz_f32_slowpath)
$__internal_1_$__cuda_sm3x_div_rn_noftz_f32_slowpath:
[----:B------:R-:W-:Y:S01]  /*2c60*/  SHF.R.U32.HI R5, RZ, 0x17, R0 ;  /* 0x00000017ff057819 */ /* 0x000fe20000011600 */
[----:B------:R-:W-:Y:S01]  /*2c70*/  BSSY.RECONVERGENT B1, `(.L_x_30) ;  /* 0x0000063000017945 */ /* 0x000fe20003800200 */
[----:B------:R-:W-:Y:S02]  /*2c80*/  SHF.R.U32.HI R12, RZ, 0x17, R2 ;  /* 0x00000017ff0c7819 */ /* 0x000fe40000011602 */
[----:B------:R-:W-:Y:S02]  /*2c90*/  LOP3.LUT R5, R5, 0xff, RZ, 0xc0, !PT ;  /* 0x000000ff05057812 */ /* 0x000fe400078ec0ff */
[----:B------:R-:W-:Y:S02]  /*2ca0*/  LOP3.LUT R12, R12, 0xff, RZ, 0xc0, !PT ;  /* 0x000000ff0c0c7812 */ /* 0x000fe400078ec0ff */
[----:B------:R-:W-:Y:S02]  /*2cb0*/  IADD3 R9, PT, PT, R5, -0x1, RZ ;  /* 0xffffffff05097810 */ /* 0x000fe40007ffe0ff */
[----:B------:R-:W-:-:S02]  /*2cc0*/  IADD3 R13, PT, PT, R12, -0x1, RZ ;  /* 0xffffffff0c0d7810 */ /* 0x000fc40007ffe0ff */
[----:B------:R-:W-:Y:S02]  /*2cd0*/  ISETP.GT.U32.AND P0, PT, R9, 0xfd, PT ;  /* 0x000000fd0900780c */ /* 0x000fe40003f04070 */
[----:B------:R-:W-:Y:S02]  /*2ce0*/  MOV R11, R2 ;  /* 0x00000002000b7202 */ /* 0x000fe40000000f00 */
[----:B------:R-:W-:-:S13]  /*2cf0*/  ISETP.GT.U32.OR P0, PT, R13, 0xfd, P0 ;  /* 0x000000fd0d00780c */ /* 0x000fda0000704470 */
[----:B------:R-:W-:Y:S01]  /*2d00*/  @!P0 MOV R7, RZ ;  /* 0x000000ff00078202 */ /* 0x000fe20000000f00 */
[----:B------:R-:W-:Y:S06]  /*2d10*/  @!P0 BRA `(.L_x_31) ;  /* 0x00000000005c8947 */ /* 0x000fec0003800000 */
[----:B------:R-:W-:Y:S02]  /*2d20*/  FSETP.GTU.FTZ.AND P0, PT, |R2|, +INF , PT ;  /* 0x7f8000000200780b */ /* 0x000fe40003f1c200 */
[----:B------:R-:W-:-:S04]  /*2d30*/  FSETP.GTU.FTZ.AND P1, PT, |R0|, +INF , PT ;  /* 0x7f8000000000780b */ /* 0x000fc80003f3c200 */
[----:B------:R-:W-:-:S13]  /*2d40*/  PLOP3.LUT P0, PT, P0, P1, PT, 0xf8, 0x8f ;  /* 0x00000000008f781c */ /* 0x000fda0000703f70 */
[----:B------:R-:W-:Y:S05]  /*2d50*/  @P0 BRA `(.L_x_32) ;  /* 0x00000004004c0947 */ /* 0x000fea0003800000 */
[----:B------:R-:W-:-:S13]  /*2d60*/  LOP3.LUT P0, RZ, R0, 0x7fffffff, R11, 0xc8, !PT ;  /* 0x7fffffff00ff7812 */ /* 0x000fda000780c80b */
[----:B------:R-:W-:Y:S05]  /*2d70*/  @!P0 BRA `(.L_x_33) ;  /* 0x00000004003c8947 */ /* 0x000fea0003800000 */
[----:B------:R-:W-:Y:S02]  /*2d80*/  FSETP.NEU.FTZ.AND P2, PT, |R2|, +INF , PT ;  /* 0x7f8000000200780b */ /* 0x000fe40003f5d200 */
[----:B------:R-:W-:Y:S02]  /*2d90*/  FSETP.NEU.FTZ.AND P1, PT, |R0|, +INF , PT ;  /* 0x7f8000000000780b */ /* 0x000fe40003f3d200 */
[----:B------:R-:W-:-:S11]  /*2da0*/  FSETP.NEU.FTZ.AND P0, PT, |R2|, +INF , PT ;  /* 0x7f8000000200780b */ /* 0x000fd60003f1d200 */
[----:B------:R-:W-:Y:S05]  /*2db0*/  @!P1 BRA !P2, `(.L_x_33) ;  /* 0x00000004002c9947 */ /* 0x000fea0005000000 */
[----:B------:R-:W-:-:S04]  /*2dc0*/  LOP3.LUT P2, RZ, R11, 0x7fffffff, RZ, 0xc0, !PT ;  /* 0x7fffffff0bff7812 */ /* 0x000fc8000784c0ff */
[----:B------:R-:W-:-:S13]  /*2dd0*/  PLOP3.LUT P1, PT, P1, P2, PT, 0x2f, 0xf2 ;  /* 0x0000000000f2781c */ /* 0x000fda0000f24577 */
[----:B------:R-:W-:Y:S05]  /*2de0*/  @P1 BRA `(.L_x_34) ;  /* 0x0000000400181947 */ /* 0x000fea0003800000 */
[----:B------:R-:W-:-:S04]  /*2df0*/  LOP3.LUT P1, RZ, R0, 0x7fffffff, RZ, 0xc0, !PT ;  /* 0x7fffffff00ff7812 */ /* 0x000fc8000782c0ff */
[----:B------:R-:W-:-:S13]  /*2e00*/  PLOP3.LUT P0, PT, P0, P1, PT, 0x2f, 0xf2 ;  /* 0x0000000000f2781c */ /* 0x000fda0000702577 */
[----:B------:R-:W-:Y:S05]  /*2e10*/  @P0 BRA `(.L_x_35) ;  /* 0x0000000400000947 */ /* 0x000fea0003800000 */
[----:B------:R-:W-:Y:S02]  /*2e20*/  ISETP.GE.AND P0, PT, R13, RZ, PT ;  /* 0x000000ff0d00720c */ /* 0x000fe40003f06270 */
[----:B------:R-:W-:-:S11]  /*2e30*/  ISETP.GE.AND P1, PT, R9, RZ, PT ;  /* 0x000000ff0900720c */ /* 0x000fd60003f26270 */
[----:B------:R-:W-:Y:S01]  /*2e40*/  @P0 MOV R7, RZ ;  /* 0x000000ff00070202 */ /* 0x000fe20000000f00 */
[----:B------:R-:W-:Y:S01]  /*2e50*/  @!P0 FFMA R11, R2, 1.84467440737095516160e+19, RZ ;  /* 0x5f800000020b8823 */ /* 0x000fe200000000ff */
[----:B------:R-:W-:Y:S01]  /*2e60*/  @!P0 MOV R7, 0xffffffc0 ;  /* 0xffffffc000078802 */ /* 0x000fe20000000f00 */
[----:B------:R-:W-:-:S03]  /*2e70*/  @!P1 FFMA R0, R0, 1.84467440737095516160e+19, RZ ;  /* 0x5f80000000009823 */ /* 0x000fc600000000ff */
[----:B------:R-:W-:-:S07]  /*2e80*/  @!P1 IADD3 R7, PT, PT, R7, 0x40, RZ ;  /* 0x0000004007079810 */ /* 0x000fce0007ffe0ff */
.L_x_31:
[----:B------:R-:W-:Y:S01]  /*2e90*/  LEA R9, R5, 0xc0800000, 0x17 ;  /* 0xc080000005097811 */ /* 0x000fe200078eb8ff */
[----:B------:R-:W-:Y:S01]  /*2ea0*/  BSSY.RECONVERGENT B2, `(.L_x_36) ;  /* 0x0000036000027945 */ /* 0x000fe20003800200 */
[----:B------:R-:W-:Y:S02]  /*2eb0*/  IADD3 R2, PT, PT, R12, -0x7f, RZ ;  /* 0xffffff810c027810 */ /* 0x000fe40007ffe0ff */
[----:B------:R-:W-:-:S03]  /*2ec0*/  IADD3 R13, PT, PT, -R9, R0, RZ ;  /* 0x00000000090d7210 */ /* 0x000fc60007ffe1ff */
[----:B------:R-:W-:Y:S01]  /*2ed0*/  IMAD R0, R2, -0x800000, R11 ;  /* 0xff80000002007824 */ /* 0x000fe200078e020b */
[----:B------:R-:W0:Y:S01]  /*2ee0*/  MUFU.RCP R14, R13 ;  /* 0x0000000d000e7308 */ /* 0x000e220000001000 */
[----:B------:R-:W-:-:S04]  /*2ef0*/  FADD.FTZ R9, -R13, -RZ ;  /* 0x800000ff0d097221 */ /* 0x000fc80000010100 */
[----:B0-----:R-:W-:-:S04]  /*2f00*/  FFMA R15, R14, R9, 1 ;  /* 0x3f8000000e0f7423 */ /* 0x001fc80000000009 */
[----:B------:R-:W-:-:S04]  /*2f10*/  FFMA R11, R14, R15, R14 ;  /* 0x0000000f0e0b7223 */ /* 0x000fc8000000000e */
[----:B------:R-:W-:-:S04]  /*2f20*/  FFMA R12, R0, R11, RZ ;  /* 0x0000000b000c7223 */ /* 0x000fc800000000ff */
[----:B------:R-:W-:-:S04]  /*2f30*/  FFMA R14, R9, R12, R0 ;  /* 0x0000000c090e7223 */ /* 0x000fc80000000000 */
[----:B------:R-:W-:Y:S01]  /*2f40*/  FFMA R12, R11, R14, R12 ;  /* 0x0000000e0b0c7223 */ /* 0x000fe2000000000c */
[----:B------:R-:W-:-:S03]  /*2f50*/  IADD3 R14, PT, PT, R2, 0x7f, -R5 ;  /* 0x0000007f020e7810 */ /* 0x000fc60007ffe805 */
[----:B------:R-:W-:Y:S01]  /*2f60*/  FFMA R9, R9, R12, R0 ;  /* 0x0000000c09097223 */ /* 0x000fe20000000000 */
[----:B------:R-:W-:-:S03]  /*2f70*/  IADD3 R7, PT, PT, R14, R7, RZ ;  /* 0x000000070e077210 */ /* 0x000fc60007ffe0ff */
[----:B------:R-:W-:-:S05]  /*2f80*/  FFMA R0, R11, R9, R12 ;  /* 0x000000090b007223 */ /* 0x000fca000000000c */
[----:B------:R-:W-:-:S04]  /*2f90*/  SHF.R.U32.HI R2, RZ, 0x17, R0 ;  /* 0x00000017ff027819 */ /* 0x000fc80000011600 */
[----:B------:R-:W-:-:S04]  /*2fa0*/  LOP3.LUT R2, R2, 0xff, RZ, 0xc0, !PT ;  /* 0x000000ff02027812 */ /* 0x000fc800078ec0ff */
[----:B------:R-:W-:-:S04]  /*2fb0*/  IADD3 R2, PT, PT, R2, R7, RZ ;  /* 0x0000000702027210 */ /* 0x000fc80007ffe0ff */
[----:B------:R-:W-:-:S04]  /*2fc0*/  IADD3 R5, PT, PT, R2, -0x1, RZ ;  /* 0xffffffff02057810 */ /* 0x000fc80007ffe0ff */
[----:B------:R-:W-:-:S13]  /*2fd0*/  ISETP.GE.U32.AND P0, PT, R5, 0xfe, PT ;  /* 0x000000fe0500780c */ /* 0x000fda0003f06070 */
[----:B------:R-:W-:Y:S05]  /*2fe0*/  @!P0 BRA `(.L_x_37) ;  /* 0x0000000000808947 */ /* 0x000fea0003800000 */
[----:B------:R-:W-:-:S13]  /*2ff0*/  ISETP.GT.AND P0, PT, R2, 0xfe, PT ;  /* 0x000000fe0200780c */ /* 0x000fda0003f04270 */
[----:B------:R-:W-:Y:S05]  /*3000*/  @P0 BRA `(.L_x_38) ;  /* 0x00000000006c0947 */ /* 0x000fea0003800000 */
[----:B------:R-:W-:-:S13]  /*3010*/  ISETP.GE.AND P0, PT, R2, 0x1, PT ;  /* 0x000000010200780c */ /* 0x000fda0003f06270 */
[----:B------:R-:W-:Y:S05]  /*3020*/  @P0 BRA `(.L_x_39) ;  /* 0x0000000000740947 */ /* 0x000fea0003800000 */
[----:B------:R-:W-:Y:S02]  /*3030*/  ISETP.GE.AND P0, PT, R2, -0x18, PT ;  /* 0xffffffe80200780c */ /* 0x000fe40003f06270 */
[----:B------:R-:W-:-:S11]  /*3040*/  LOP3.LUT R0, R0, 0x80000000, RZ, 0xc0, !PT ;  /* 0x8000000000007812 */ /* 0x000fd600078ec0ff */
[----:B------:R-:W-:Y:S05]  /*3050*/  @!P0 BRA `(.L_x_39) ;  /* 0x0000000000688947 */ /* 0x000fea0003800000 */
[-CC-:B------:R-:W-:Y:S01]  /*3060*/  FFMA.RZ R5, R11, R9.reuse, R12.reuse ;  /* 0x000000090b057223 */ /* 0x180fe2000000c00c */
[C---:B------:R-:W-:Y:S02]  /*3070*/  IADD3 R14, PT, PT, R2.reuse, 0x20, RZ ;  /* 0x00000020020e7810 */ /* 0x040fe40007ffe0ff */
[C---:B------:R-:W-:Y:S02]  /*3080*/  ISETP.NE.AND P2, PT, R2.reuse, RZ, PT ;  /* 0x000000ff0200720c */ /* 0x040fe40003f45270 */
[----:B------:R-:W-:Y:S01]  /*3090*/  LOP3.LUT R7, R5, 0x7fffff, RZ, 0xc0, !PT ;  /* 0x007fffff05077812 */ /* 0x000fe200078ec0ff */
[CCC-:B------:R-:W-:Y:S01]  /*30a0*/  FFMA.RP R5, R11.reuse, R9.reuse, R12.reuse ;  /* 0x000000090b057223 */ /* 0x1c0fe2000000800c */
[----:B------:R-:W-:Y:S01]  /*30b0*/  FFMA.RM R12, R11, R9, R12 ;  /* 0x000000090b0c7223 */ /* 0x000fe2000000400c */
[----:B------:R-:W-:Y:S02]  /*30c0*/  ISETP.NE.AND P1, PT, R2, RZ, PT ;  /* 0x000000ff0200720c */ /* 0x000fe40003f25270 */
[----:B------:R-:W-:-:S02]  /*30d0*/  LOP3.LUT R7, R7, 0x800000, RZ, 0xfc, !PT ;  /* 0x0080000007077812 */ /* 0x000fc400078efcff */
[----:B------:R-:W-:Y:S02]  /*30e0*/  IADD3 R2, PT, PT, -R2, RZ, RZ ;  /* 0x000000ff02027210 */ /* 0x000fe40007ffe1ff */
[----:B------:R-:W-:Y:S02]  /*30f0*/  SHF.L.U32 R14, R7, R14, RZ ;  /* 0x0000000e070e7219 */ /* 0x000fe400000006ff */
[----:B------:R-:W-:Y:S02]  /*3100*/  FSETP.NEU.FTZ.AND P0, PT, R5, R12, PT ;  /* 0x0000000c0500720b */ /* 0x000fe40003f1d000 */
[----:B------:R-:W-:Y:S02]  /*3110*/  SEL R2, R2, RZ, P2 ;  /* 0x000000ff02027207 */ /* 0x000fe40001000000 */
[----:B------:R-:W-:Y:S02]  /*3120*/  ISETP.NE.AND P1, PT, R14, RZ, P1 ;  /* 0x000000ff0e00720c */ /* 0x000fe40000f25270 */
[----:B------:R-:W-:-:S02]  /*3130*/  SHF.R.U32.HI R2, RZ, R2, R7 ;  /* 0x00000002ff027219 */ /* 0x000fc40000011607 */
[----:B------:R-:W-:Y:S02]  /*3140*/  PLOP3.LUT P0, PT, P0, P1, PT, 0xf8, 0x8f ;  /* 0x00000000008f781c */ /* 0x000fe40000703f70 */
[----:B------:R-:W-:Y:S02]  /*3150*/  SHF.R.U32.HI R12, RZ, 0x1, R2 ;  /* 0x00000001ff0c7819 */ /* 0x000fe40000011602 */
[----:B------:R-:W-:-:S04]  /*3160*/  SEL R5, RZ, 0x1, !P0 ;  /* 0x00000001ff057807 */ /* 0x000fc80004000000 */
[----:B------:R-:W-:-:S04]  /*3170*/  LOP3.LUT R5, R5, 0x1, R12, 0xf8, !PT ;  /* 0x0000000105057812 */ /* 0x000fc800078ef80c */
[----:B------:R-:W-:-:S04]  /*3180*/  LOP3.LUT R5, R5, R2, RZ, 0xc0, !PT ;  /* 0x0000000205057212 */ /* 0x000fc800078ec0ff */
[----:B------:R-:W-:-:S04]  /*3190*/  IADD3 R5, PT, PT, R12, R5, RZ ;  /* 0x000000050c057210 */ /* 0x000fc80007ffe0ff */
[----:B------:R-:W-:Y:S01]  /*31a0*/  LOP3.LUT R0, R5, R0, RZ, 0xfc, !PT ;  /* 0x0000000005007212 */ /* 0x000fe200078efcff */
[----:B------:R-:W-:Y:S06]  /*31b0*/  BRA `(.L_x_39) ;  /* 0x0000000000107947 */ /* 0x000fec0003800000 */
.L_x_38:
[----:B------:R-:W-:-:S04]  /*31c0*/  LOP3.LUT R0, R0, 0x80000000, RZ, 0xc0, !PT ;  /* 0x8000000000007812 */ /* 0x000fc800078ec0ff */
[----:B------:R-:W-:Y:S01]  /*31d0*/  LOP3.LUT R0, R0, 0x7f800000, RZ, 0xfc, !PT ;  /* 0x7f80000000007812 */ /* 0x000fe200078efcff */
[----:B------:R-:W-:Y:S06]  /*31e0*/  BRA `(.L_x_39) ;  /* 0x0000000000047947 */ /* 0x000fec0003800000 */
.L_x_37:
[----:B------:R-:W-:-:S07]  /*31f0*/  LEA R0, R7, R0, 0x17 ;  /* 0x0000000007007211 */ /* 0x000fce00078eb8ff */
.L_x_39:
[----:B------:R-:W-:Y:S05]  /*3200*/  BSYNC.RECONVERGENT B2 ;  /* 0x0000000000027941 */ /* 0x000fea0003800200 */
.L_x_36:
[----:B------:R-:W-:Y:S05]  /*3210*/  BRA `(.L_x_40) ;  /* 0x0000000000207947 */ /* 0x000fea0003800000 */
.L_x_35:
[----:B------:R-:W-:-:S04]  /*3220*/  LOP3.LUT R0, R0, 0x80000000, R11, 0x48, !PT ;  /* 0x8000000000007812 */ /* 0x000fc800078e480b */
[----:B------:R-:W-:Y:S01]  /*3230*/  LOP3.LUT R0, R0, 0x7f800000, RZ, 0xfc, !PT ;  /* 0x7f80000000007812 */ /* 0x000fe200078efcff */
[----:B------:R-:W-:Y:S06]  /*3240*/  BRA `(.L_x_40) ;  /* 0x0000000000147947 */ /* 0x000fec0003800000 */
.L_x_34:
[----:B------:R-:W-:Y:S01]  /*3250*/  LOP3.LUT R0, R0, 0x80000000, R11, 0x48, !PT ;  /* 0x8000000000007812 */ /* 0x000fe200078e480b */
[----:B------:R-:W-:Y:S06]  /*3260*/  BRA `(.L_x_40) ;  /* 0x00000000000c7947 */ /* 0x000fec0003800000 */
.L_x_33:
[----:B------:R-:W0:Y:S01]  /*3270*/  MUFU.RSQ R0, -QNAN ;  /* 0xffc0000000007908 */ /* 0x000e220000001400 */
[----:B------:R-:W-:Y:S05]  /*3280*/  BRA `(.L_x_40) ;  /* 0x0000000000047947 */ /* 0x000fea0003800000 */
.L_x_32:
[----:B------:R-:W-:-:S07]  /*3290*/  FADD.FTZ R0, R2, R0 ;  /* 0x0000000002007221 */ /* 0x000fce0000010000 */
.L_x_40:
[----:B------:R-:W-:Y:S05]  /*32a0*/  BSYNC.RECONVERGENT B1 ;  /* 0x0000000000017941 */ /* 0x000fea0003800200 */
.L_x_30:
[----:B------:R-:W-:Y:S01]  /*32b0*/  HFMA2 R11, -RZ, RZ, 0, 0 ;  /* 0x00000000ff0b7431 */ /* 0x000fe200000001ff */
[----:B0-----:R-:W-:-:S03]  /*32c0*/  MOV R5, R0 ;  /* 0x0000000000057202 */ /* 0x001fc60000000f00 */
[----:B------:R-:W-:Y:S05]  /*32d0*/  RET.REL.NODEC R10 `(_Z4cul2PfS_S_S_S_iiif) ;  /* 0xffffffcc0a487950 */ /* 0x000fea0003c3ffff */
.L_x_41:
[----:B------:R-:W-:-:S00]  /*32e0*/  BRA `(.L_x_41) ;  /* 0xfffffffc00fc7947 */ /* 0x000fc0000383ffff */
[----:B------:R-:W-:-:S00]  /*32f0*/  NOP ;  /* 0x0000000000007918 */ /* 0x000fc00000000000 */
        /* <DEDUP_REMOVED lines=8> */
.L_x_74:


//--------------------- .text._Z4cul1PfS_S_S_S_iiif --------------------------
	.section	.text._Z4cul1PfS_S_S_S_iiif,"ax",@progbits
	.align	128
        .global         _Z4cul1PfS_S_S_S_iiif
        .type           _Z4cul1PfS_S_S_S_iiif,@function
        .size           _Z4cul1PfS_S_S_S_iiif,(.L_x_75 - _Z4cul1PfS_S_S_S_iiif)
        .other          _Z4cul1PfS_S_S_S_iiif,@"STO_CUDA_ENTRY STV_DEFAULT"
_Z4cul1PfS_S_S_S_iiif:
.text._Z4cul1PfS_S_S_S_iiif:
[----:B------:R-:W-:Y:S01]  /*0000*/  LDC R1, c[0x0][0x37c] ;  /* 0x0000df00ff017b82 */ /* 0x000fe20000000800 */
[----:B------:R-:W0:Y:S01]  /*0010*/  S2R R3, SR_TID.X ;  /* 0x0000000000037919 */ /* 0x000e220000002100 */
[----:B------:R-:W1:Y:S06]  /*0020*/  LDCU UR7, c[0x0][0x360] ;  /* 0x00006c00ff0777ac */ /* 0x000e6c0008000800 */
[----:B------:R-:W2:Y:S01]  /*0030*/  S2UR UR5, SR_CTAID.X ;  /* 0x00000000000579c3 */ /* 0x000ea20000002500 */
[----:B------:R-:W3:Y:S07]  /*0040*/  LDCU.64 UR8, c[0x0][0x358] ;  /* 0x00006b00ff0877ac */ /* 0x000eee0008000a00 */
[----:B------:R-:W4:Y:S01]  /*0050*/  S2UR UR6, SR_CTAID.Y ;  /* 0x00000000000679c3 */ /* 0x000f220000002600 */
[----:B-1----:R-:W-:Y:S01]  /*0060*/  UIADD3 UR4, UPT, UPT, UR7, -0x2, URZ ;  /* 0xfffffffe07047890 */ /* 0x002fe2000fffe0ff */
[----:B0-----:R-:W-:-:S05]  /*0070*/  IADD3 R0, PT, PT, R3, -0x1, RZ ;  /* 0xffffffff03007810 */ /* 0x001fca0007ffe0ff */
[----:B------:R-:W-:-:S04]  /*0080*/  ISETP.GE.U32.AND P0, PT, R0, UR4, PT ;  /* 0x0000000400007c0c */ /* 0x000fc8000bf06070 */
[----:B--2---:R-:W-:-:S13]  /*0090*/  ISETP.EQ.OR P0, PT, RZ, UR5, P0 ;  /* 0x00000005ff007c0c */ /* 0x004fda0008702670 */
[----:B------:R-:W0:Y:S08]  /*00a0*/  @!P0 LDC R0, c[0x0][0x370] ;  /* 0x0000dc00ff008b82 */ /* 0x000e300000000800 */
[----:B------:R-:W1:Y:S01]  /*00b0*/  LDC R2, c[0x0][0x374] ;  /* 0x0000dd00ff027b82 */ /* 0x000e620000000800 */
[----:B0-----:R-:W-:-:S04]  /*00c0*/  @!P0 IADD3 R0, PT, PT, R0, -0x2, RZ ;  /* 0xfffffffe00008810 */ /* 0x001fc80007ffe0ff */
[----:B------:R-:W-:Y:S02]  /*00d0*/  ISETP.GE.U32.AND P0, PT, R0, UR5, !P0 ;  /* 0x0000000500007c0c */ /* 0x000fe4000c706070 */
[----:B-1----:R-:W-:Y:S02]  /*00e0*/  IADD3 R0, PT, PT, R2, -0x2, RZ ;  /* 0xfffffffe02007810 */ /* 0x002fe40007ffe0ff */
[----:B----4-:R-:W-:-:S04]  /*00f0*/  ISETP.EQ.OR P0, PT, RZ, UR6, !P0 ;  /* 0x00000006ff007c0c */ /* 0x010fc8000c702670 */
[----:B------:R-:W-:-:S13]  /*0100*/  ISETP.LT.U32.OR P0, PT, R0, UR6, P0 ;  /* 0x0000000600007c0c */ /* 0x000fda0008701470 */
[----:B---3--:R-:W-:Y:S05]  /*0110*/  @P0 BRA `(.L_x_42) ;  /* 0x00000008004c0947 */ /* 0x008fea0003800000 */
[----:B------:R-:W0:Y:S08]  /*0120*/  LDC.64 R6, c[0x0][0x3a8] ;  /* 0x0000ea00ff067b82 */ /* 0x000e300000000a00 */
[----:B------:R-:W1:Y:S08]  /*0130*/  LDC R13, c[0x0][0x3b0] ;  /* 0x0000ec00ff0d7b82 */ /* 0x000e700000000800 */
[----:B------:R-:W2:Y:S01]  /*0140*/  LDC.64 R4, c[0x0][0x3a0] ;  /* 0x0000e800ff047b82 */ /* 0x000ea20000000a00 */
[----:B0-----:R-:W-:-:S04]  /*0150*/  IMAD R3, R3, R6, RZ ;  /* 0x0000000603037224 */ /* 0x001fc800078e02ff */
[----:B------:R-:W-:-:S04]  /*0160*/  IMAD R2, R7, UR5, R3 ;  /* 0x0000000507027c24 */ /* 0x000fc8000f8e0203 */
[----:B-1----:R-:W-:-:S04]  /*0170*/  IMAD R2, R13, UR6, R2 ;  /* 0x000000060d027c24 */ /* 0x002fc8000f8e0202 */
[----:B--2---:R-:W-:-:S05]  /*0180*/  IMAD.WIDE R4, R2, 0x4, R4 ;  /* 0x0000000402047825 */ /* 0x004fca00078e0204 */
[----:B------:R-:W2:Y:S02]  /*0190*/  LDG.E R11, desc[UR8][R4.64] ;  /* 0x00000008040b7981 */ /* 0x000ea4000c1e1900 */
[----:B--2---:R-:W-:-:S13]  /*01a0*/  FSETP.NEU.AND P0, PT, R11, RZ, PT ;  /* 0x000000ff0b00720b */ /* 0x004fda0003f0d000 */
[----:B------:R-:W-:Y:S05]  /*01b0*/  @P0 BRA `(.L_x_43) ;  /* 0x0000000000280947 */ /* 0x000fea0003800000 */
[----:B------:R-:W0:Y:S08]  /*01c0*/  LDC.64 R4, c[0x0][0x388] ;  /* 0x0000e200ff047b82 */ /* 0x000e300000000a00 */
[----:B------:R-:W1:Y:S08]  /*01d0*/  LDC.64 R6, c[0x0][0x390] ;  /* 0x0000e400ff067b82 */ /* 0x000e700000000a00 */
[----:B------:R-:W2:Y:S01]  /*01e0*/  LDC.64 R8, c[0x0][0x398] ;  /* 0x0000e600ff087b82 */ /* 0x000ea20000000a00 */
[----:B0-----:R-:W-:-:S05]  /*01f0*/  IMAD.WIDE R4, R2, 0x4, R4 ;  /* 0x0000000402047825 */ /* 0x001fca00078e0204 */
[----:B------:R-:W-:Y:S01]  /*0200*/  STG.E desc[UR8][R4.64], RZ ;  /* 0x000000ff04007986 */ /* 0x000fe2000c101908 */
[----:B-1----:R-:W-:-:S05]  /*0210*/  IMAD.WIDE R6, R2, 0x4, R6 ;  /* 0x0000000402067825 */ /* 0x002fca00078e0206 */
[----:B------:R-:W-:Y:S01]  /*0220*/  STG.E desc[UR8][R6.64], RZ ;  /* 0x000000ff06007986 */ /* 0x000fe2000c101908 */
[----:B--2---:R-:W-:-:S05]  /*0230*/  IMAD.WIDE R2, R2, 0x4, R8 ;  /* 0x0000000402027825 */ /* 0x004fca00078e0208 */
[----:B------:R-:W-:Y:S01]  /*0240*/  STG.E desc[UR8][R2.64], RZ ;  /* 0x000000ff02007986 */ /* 0x000fe2000c101908 */
[----:B------:R-:W-:Y:S05]  /*0250*/  EXIT ;  /* 0x000000000000794d */ /* 0x000fea0003800000 */
.L_x_43:
[----:B------:R-:W0:Y:S01]  /*0260*/  LDC.64 R8, c[0x0][0x380] ;  /* 0x0000e000ff087b82 */ /* 0x000e220000000a00 */
[----:B------:R-:W-:-:S05]  /*0270*/  IADD3 R0, PT, PT, R3, -R6, RZ ;  /* 0x8000000603007210 */ /* 0x000fca0007ffe0ff */
[----:B------:R-:W-:-:S04]  /*0280*/  IMAD R0, R7, UR5, R0 ;  /* 0x0000000507007c24 */ /* 0x000fc8000f8e0200 */
[----:B------:R-:W-:Y:S02]  /*0290*/  IMAD R3, R13, UR6, R0 ;  /* 0x000000060d037c24 */ /* 0x000fe4000f8e0200 */
[----:B0-----:R-:W-:-:S04]  /*02a0*/  IMAD.WIDE R6, R2, 0x4, R8 ;  /* 0x0000000402067825 */ /* 0x001fc800078e0208 */
[----:B------:R-:W-:Y:S01]  /*02b0*/  IMAD.WIDE R8, R3, 0x4, R8 ;  /* 0x0000000403087825 */ /* 0x000fe200078e0208 */
[----:B------:R-:W2:Y:S05]  /*02c0*/  LDG.E R0, desc[UR8][R6.64] ;  /* 0x0000000806007981 */ /* 0x000eaa000c1e1900 */
[----:B------:R-:W2:Y:S01]  /*02d0*/  LDG.E R9, desc[UR8][R8.64] ;  /* 0x0000000808097981 */ /* 0x000ea2000c1e1900 */
[----:B------:R-:W0:Y:S01]  /*02e0*/  MUFU.RCP R10, R11 ;  /* 0x0000000b000a7308 */ /* 0x000e220000001000 */
[----:B------:R-:W-:Y:S01]  /*02f0*/  BSSY.RECONVERGENT B0, `(.L_x_44) ;  /* 0x000000d000007945 */ /* 0x000fe20003800200 */
[----:B0-----:R-:W-:-:S04]  /*0300*/  FFMA R3, -R11, R10, 1 ;  /* 0x3f8000000b037423 */ /* 0x001fc8000000010a */
[----:B------:R-:W-:Y:S01]  /*0310*/  FFMA R3, R10, R3, R10 ;  /* 0x000000030a037223 */ /* 0x000fe2000000000a */
[----:B--2---:R-:W-:-:S04]  /*0320*/  FADD R0, R0, -R9 ;  /* 0x8000000900007221 */ /* 0x004fc80000000000 */
[----:B------:R-:W0:Y:S01]  /*0330*/  FCHK P0, R0, R11 ;  /* 0x0000000b00007302 */ /* 0x000e220000000000 */
[----:B------:R-:W-:-:S04]  /*0340*/  FFMA R10, R0, R3, RZ ;  /* 0x00000003000a7223 */ /* 0x000fc800000000ff */
[----:B------:R-:W-:-:S04]  /*0350*/  FFMA R12, -R11, R10, R0 ;  /* 0x0000000a0b0c7223 */ /* 0x000fc80000000100 */
[----:B------:R-:W-:Y:S01]  /*0360*/  FFMA R3, R3, R12, R10 ;  /* 0x0000000c03037223 */ /* 0x000fe2000000000a */
[----:B0-----:R-:W-:Y:S06]  /*0370*/  @!P0 BRA `(.L_x_45) ;  /* 0x0000000000108947 */ /* 0x001fec0003800000 */
[----:B------:R-:W-:Y:S02]  /*0380*/  MOV R3, R11 ;  /* 0x0000000b00037202 */ /* 0x000fe40000000f00 */
[----:B------:R-:W-:-:S07]  /*0390*/  MOV R8, 0x3b0 ;  /* 0x000003b000087802 */ /* 0x000fce0000000f00 */
[----:B------:R-:W-:Y:S05]  /*03a0*/  CALL.REL.NOINC `($__internal_2_$__cuda_sm3x_div_rn_noftz_f32_slowpath) ;  /* 0x0000000c00147944 */ /* 0x000fea0003c00000 */
[----:B------:R-:W-:-:S07]  /*03b0*/  MOV R3, R0 ;  /* 0x0000000000037202 */ /* 0x000fce0000000f00 */
.L_x_45:
[----:B------:R-:W-:Y:S05]  /*03c0*/  BSYNC.RECONVERGENT B0 ;  /* 0x0000000000007941 */ /* 0x000fea0003800200 */
.L_x_44:
[----:B------:R-:W0:Y:S01]  /*03d0*/  LDC R10, c[0x0][0x3b4] ;  /* 0x0000ed00ff0a7b82 */ /* 0x000e220000000800 */
[----:B------:R-:W-:Y:S01]  /*03e0*/  BSSY.RECONVERGENT B0, `(.L_x_46) ;  /* 0x000000e000007945 */ /* 0x000fe20003800200 */
[----:B0-----:R-:W0:Y:S08]  /*03f0*/  MUFU.RCP R0, R10 ;  /* 0x0000000a00007308 */ /* 0x001e300000001000 */
[----:B------:R-:W1:Y:S01]  /*0400*/  FCHK P0, R3, R10 ;  /* 0x0000000a03007302 */ /* 0x000e620000000000 */
[----:B0-----:R-:W-:-:S04]  /*0410*/  FFMA R9, R0, -R10, 1 ;  /* 0x3f80000000097423 */ /* 0x001fc8000000080a */
[----:B------:R-:W-:-:S04]  /*0420*/  FFMA R0, R0, R9, R0 ;  /* 0x0000000900007223 */ /* 0x000fc80000000000 */
[----:B------:R-:W-:-:S04]  /*0430*/  FFMA R8, R0, R3, RZ ;  /* 0x0000000300087223 */ /* 0x000fc800000000ff */
[----:B------:R-:W-:-:S04]  /*0440*/  FFMA R9, R8, -R10, R3 ;  /* 0x8000000a08097223 */ /* 0x000fc80000000003 */
[----:B------:R-:W-:Y:S01]  /*0450*/  FFMA R0, R0, R9, R8 ;  /* 0x0000000900007223 */ /* 0x000fe20000000008 */
[----:B-1----:R-:W-:Y:S06]  /*0460*/  @!P0 BRA `(.L_x_47) ;  /* 0x0000000000148947 */ /* 0x002fec0003800000 */
[----:B------:R-:W0:Y:S01]  /*0470*/  LDCU UR4, c[0x0][0x3b4] ;  /* 0x00007680ff0477ac */ /* 0x000e220008000800 */
[----:B------:R-:W-:Y:S02]  /*0480*/  MOV R0, R3 ;  /* 0x0000000300007202 */ /* 0x000fe40000000f00 */
[----:B------:R-:W-:Y:S02]  /*0490*/  MOV R8, 0x4c0 ;  /* 0x000004c000087802 */ /* 0x000fe40000000f00 */
[----:B0-----:R-:W-:-:S07]  /*04a0*/  MOV R3, UR4 ;  /* 0x0000000400037c02 */ /* 0x001fce0008000f00 */
[----:B------:R-:W-:Y:S05]  /*04b0*/  CALL.REL.NOINC `($__internal_2_$__cuda_sm3x_div_rn_noftz_f32_slowpath) ;  /* 0x0000000800d07944 */ /* 0x000fea0003c00000 */
.L_x_47:
[----:B------:R-:W-:Y:S05]  /*04c0*/  BSYNC.RECONVERGENT B0 ;  /* 0x0000000000007941 */ /* 0x000fea0003800200 */
.L_x_46:
[----:B------:R-:W0:Y:S02]  /*04d0*/  LDC.64 R8, c[0x0][0x388] ;  /* 0x0000e200ff087b82 */ /* 0x000e240000000a00 */
[----:B0-----:R-:W-:-:S06]  /*04e0*/  IMAD.WIDE R10, R2, 0x4, R8 ;  /* 0x00000004020a7825 */ /* 0x001fcc00078e0208 */
[----:B------:R-:W0:Y:S01]  /*04f0*/  LDC R9, c[0x0][0x3ac] ;  /* 0x0000eb00ff097b82 */ /* 0x000e220000000800 */
[----:B------:R-:W2:Y:S01]  /*0500*/  LDG.E R3, desc[UR8][R10.64] ;  /* 0x000000080a037981 */ /* 0x000ea2000c1e1900 */
[----:B0-----:R-:W-:-:S04]  /*0510*/  IMAD.WIDE R8, R9, 0x4, R6 ;  /* 0x0000000409087825 */ /* 0x001fc800078e0206 */
[----:B--2---:R-:W-:-:S05]  /*0520*/  FADD R3, R3, -R0 ;  /* 0x8000000003037221 */ /* 0x004fca0000000000 */
[----:B------:R0:W-:Y:S04]  /*0530*/  STG.E desc[UR8][R10.64], R3 ;  /* 0x000000030a007986 */ /* 0x0001e8000c101908 */
[----:B------:R-:W2:Y:S04]  /*0540*/  LDG.E R15, desc[UR8][R4.64] ;  /* 0x00000008040f7981 */ /* 0x000ea8000c1e1900 */
[----:B------:R-:W3:Y:S04]  /*0550*/  LDG.E R0, desc[UR8][R8.64] ;  /* 0x0000000808007981 */ /* 0x000ee8000c1e1900 */
[----:B------:R-:W3:Y:S01]  /*0560*/  LDG.E R13, desc[UR8][R6.64] ;  /* 0x00000008060d7981 */ /* 0x000ee2000c1e1900 */
[----:B------:R-:W-:Y:S01]  /*0570*/  BSSY.RECONVERGENT B0, `(.L_x_48) ;  /* 0x000000e000007945 */ /* 0x000fe20003800200 */
[----:B--2---:R-:W1:Y:S01]  /*0580*/  MUFU.RCP R12, R15 ;  /* 0x0000000f000c7308 */ /* 0x004e620000001000 */
[----:B---3--:R-:W-:-:S07]  /*0590*/  FADD R0, R0, -R13 ;  /* 0x8000000d00007221 */ /* 0x008fce0000000000 */
[----:B------:R-:W2:Y:S01]  /*05a0*/  FCHK P0, R0, R15 ;  /* 0x0000000f00007302 */ /* 0x000ea20000000000 */
[----:B-1----:R-:W-:-:S04]  /*05b0*/  FFMA R17, -R15, R12, 1 ;  /* 0x3f8000000f117423 */ /* 0x002fc8000000010c */
[----:B------:R-:W-:-:S04]  /*05c0*/  FFMA R17, R12, R17, R12 ;  /* 0x000000110c117223 */ /* 0x000fc8000000000c */
[----:B------:R-:W-:-:S04]  /*05d0*/  FFMA R12, R0, R17, RZ ;  /* 0x00000011000c7223 */ /* 0x000fc800000000ff */
[----:B0-----:R-:W-:-:S04]  /*05e0*/  FFMA R3, -R15, R12, R0 ;  /* 0x0000000c0f037223 */ /* 0x001fc80000000100 */
[----:B------:R-:W-:Y:S01]  /*05f0*/  FFMA R3, R17, R3, R12 ;  /* 0x0000000311037223 */ /* 0x000fe2000000000c */
[----:B--2---:R-:W-:Y:S06]  /*0600*/  @!P0 BRA `(.L_x_49) ;  /* 0x0000000000108947 */ /* 0x004fec0003800000 */
[----:B------:R-:W-:Y:S02]  /*0610*/  MOV R3, R15 ;  /* 0x0000000f00037202 */ /* 0x000fe40000000f00 */
[----:B------:R-:W-:-:S07]  /*0620*/  MOV R8, 0x640 ;  /* 0x0000064000087802 */ /* 0x000fce0000000f00 */
[----:B------:R-:W-:Y:S05]  /*0630*/  CALL.REL.NOINC `($__internal_2_$__cuda_sm3x_div_rn_noftz_f32_slowpath) ;  /* 0x0000000800707944 */ /* 0x000fea0003c00000 */
[----:B------:R-:W-:-:S07]  /*0640*/  MOV R3, R0 ;  /* 0x0000000000037202 */ /* 0x000fce0000000f00 */
.L_x_49:
[----:B------:R-:W-:Y:S05]  /*0650*/  BSYNC.RECONVERGENT B0 ;  /* 0x0000000000007941 */ /* 0x000fea0003800200 */
.L_x_48:
        /* <DEDUP_REMOVED lines=15> */
.L_x_51:
[----:B------:R-:W-:Y:S05]  /*0750*/  BSYNC.RECONVERGENT B0 ;  /* 0x0000000000007941 */ /* 0x000fea0003800200 */
.L_x_50:
        /* <DEDUP_REMOVED lines=20> */
[----:B------:R-:W-:Y:S01]  /*08a0*/  IMAD.MOV.U32 R3, RZ, RZ, R5 ;  /* 0x000000ffff037224 */ /* 0x000fe200078e0005 */
[----:B------:R-:W-:-:S07]  /*08b0*/  MOV R8, 0x8d0 ;  /* 0x000008d000087802 */ /* 0x000fce0000000f00 */
[----:B------:R-:W-:Y:S05]  /*08c0*/  CALL.REL.NOINC `($__internal_2_$__cuda_sm3x_div_rn_noftz_f32_slowpath) ;  /* 0x0000000400cc7944 */ /* 0x000fea0003c00000 */
[----:B------:R-:W-:-:S07]  /*08d0*/  MOV R3, R0 ;  /* 0x0000000000037202 */ /* 0x000fce0000000f00 */
.L_x_53:
[----:B------:R-:W-:Y:S05]  /*08e0*/  BSYNC.RECONVERGENT B0 ;  /* 0x0000000000007941 */ /* 0x000fea0003800200 */
.L_x_52:
        /* <DEDUP_REMOVED lines=15> */
.L_x_55:
[----:B------:R-:W-:Y:S05]  /*09e0*/  BSYNC.RECONVERGENT B0 ;  /* 0x0000000000007941 */ /* 0x000fea0003800200 */
.L_x_54:
[----:B------:R-:W0:Y:S02]  /*09f0*/  LDC.64 R4, c[0x0][0x398] ;  /* 0x0000e600ff047b82 */ /* 0x000e240000000a00 */
[----:B0-----:R-:W-:-:S05]  /*0a00*/  IMAD.WIDE R4, R2, 0x4, R4 ;  /* 0x0000000402047825 */ /* 0x001fca00078e0204 */
[----:B------:R-:W2:Y:S02]  /*0a10*/  LDG.E R3, desc[UR8][R4.64] ;  /* 0x0000000804037981 */ /* 0x000ea4000c1e1900 */
[----:B--2---:R-:W-:-:S05]  /*0a20*/  FADD R3, R3, -R0 ;  /* 0x8000000003037221 */ /* 0x004fca0000000000 */
[----:B------:R-:W-:Y:S01]  /*0a30*/  STG.E desc[UR8][R4.64], R3 ;  /* 0x0000000304007986 */ /* 0x000fe2000c101908 */
[----:B------:R-:W-:Y:S05]  /*0a40*/  EXIT ;  /* 0x000000000000794d */ /* 0x000fea0003800000 */
.L_x_42:
[----:B------:R-:W-:-:S13]  /*0a50*/  ISETP.NE.AND P0, PT, R3, RZ, PT ;  /* 0x000000ff0300720c */ /* 0x000fda0003f05270 */
[----:B------:R-:W-:Y:S05]  /*0a60*/  @P0 BRA `(.L_x_56) ;  /* 0x0000000000300947 */ /* 0x000fea0003800000 */
[----:B------:R-:W0:Y:S08]  /*0a70*/  LDC.64 R6, c[0x0][0x3a8] ;  /* 0x0000ea00ff067b82 */ /* 0x000e300000000a00 */
[----:B------:R-:W1:Y:S08]  /*0a80*/  LDC R8, c[0x0][0x3b0] ;  /* 0x0000ec00ff087b82 */ /* 0x000e700000000800 */
[----:B------:R-:W2:Y:S01]  /*0a90*/  LDC.64 R4, c[0x0][0x380] ;  /* 0x0000e000ff047b82 */ /* 0x000ea20000000a00 */
[----:B0-----:R-:W-:-:S05]  /*0aa0*/  IMAD R7, R7, UR5, RZ ;  /* 0x0000000507077c24 */ /* 0x001fca000f8e02ff */
[----:B------:R-:W-:-:S05]  /*0ab0*/  LEA R0, R6, R7, 0x1 ;  /* 0x0000000706007211 */ /* 0x000fca00078e08ff */
[----:B-1----:R-:W-:-:S04]  /*0ac0*/  IMAD R3, R8, UR6, R0 ;  /* 0x0000000608037c24 */ /* 0x002fc8000f8e0200 */
[----:B--2---:R-:W-:-:S06]  /*0ad0*/  IMAD.WIDE R2, R3, 0x4, R4 ;  /* 0x0000000403027825 */ /* 0x004fcc00078e0204 */
[----:B------:R-:W2:Y:S01]  /*0ae0*/  LDG.E R3, desc[UR8][R2.64] ;  /* 0x0000000802037981 */ /* 0x000ea2000c1e1900 */
[----:B------:R-:W-:-:S04]  /*0af0*/  IMAD R7, R8, UR6, R7 ;  /* 0x0000000608077c24 */ /* 0x000fc8000f8e0207 */
[----:B------:R-:W-:-:S05]  /*0b00*/  IMAD.WIDE R4, R7, 0x4, R4 ;  /* 0x0000000407047825 */ /* 0x000fca00078e0204 */
[----:B--2---:R-:W-:Y:S01]  /*0b10*/  STG.E desc[UR8][R4.64], R3 ;  /* 0x0000000304007986 */ /* 0x004fe2000c101908 */
[----:B------:R-:W-:Y:S05]  /*0b20*/  EXIT ;  /* 0x000000000000794d */ /* 0x000fea0003800000 */
.L_x_56:
[----:B------:R-:W-:-:S06]  /*0b30*/  UIADD3 UR4, UPT, UPT, UR7, -0x1, URZ ;  /* 0xffffffff07047890 */ /* 0x000fcc000fffe0ff */
[----:B------:R-:W-:-:S13]  /*0b40*/  ISETP.NE.AND P0, PT, R3, UR4, PT ;  /* 0x0000000403007c0c */ /* 0x000fda000bf05270 */
[----:B------:R-:W-:Y:S05]  /*0b50*/  @P0 BRA `(.L_x_57) ;  /* 0x0000000000340947 */ /* 0x000fea0003800000 */
[----:B------:R-:W0:Y:S01]  /*0b60*/  LDC.64 R6, c[0x0][0x3a8] ;  /* 0x0000ea00ff067b82 */ /* 0x000e220000000a00 */
[----:B------:R-:W-:-:S07]  /*0b70*/  IADD3 R3, PT, PT, R3, -0x2, RZ ;  /* 0xfffffffe03037810 */ /* 0x000fce0007ffe0ff */
[----:B------:R-:W1:Y:S08]  /*0b80*/  LDC R9, c[0x0][0x3b0] ;  /* 0x0000ec00ff097b82 */ /* 0x000e700000000800 */
[----:B------:R-:W2:Y:S01]  /*0b90*/  LDC.64 R4, c[0x0][0x380] ;  /* 0x0000e000ff047b82 */ /* 0x000ea20000000a00 */
[----:B0-----:R-:W-:-:S04]  /*0ba0*/  IMAD R0, R3, R6, RZ ;  /* 0x0000000603007224 */ /* 0x001fc800078e02ff */
[----:B------:R-:W-:-:S04]  /*0bb0*/  IMAD R0, R7, UR5, R0 ;  /* 0x0000000507007c24 */ /* 0x000fc8000f8e0200 */
[----:B-1----:R-:W-:-:S04]  /*0bc0*/  IMAD R7, R9, UR6, R0 ;  /* 0x0000000609077c24 */ /* 0x002fc8000f8e0200 */
[----:B--2---:R-:W-:-:S06]  /*0bd0*/  IMAD.WIDE R2, R7, 0x4, R4 ;  /* 0x0000000407027825 */ /* 0x004fcc00078e0204 */
[----:B------:R-:W2:Y:S01]  /*0be0*/  LDG.E R3, desc[UR8][R2.64] ;  /* 0x0000000802037981 */ /* 0x000ea2000c1e1900 */
[----:B------:R-:W-:-:S05]  /*0bf0*/  LEA R7, R6, R7, 0x1 ;  /* 0x0000000706077211 */ /* 0x000fca00078e08ff */
[----:B------:R-:W-:-:S05]  /*0c00*/  IMAD.WIDE R4, R7, 0x4, R4 ;  /* 0x0000000407047825 */ /* 0x000fca00078e0204 */
[----:B--2---:R-:W-:Y:S01]  /*0c10*/  STG.E desc[UR8][R4.64], R3 ;  /* 0x0000000304007986 */ /* 0x004fe2000c101908 */
[----:B------:R-:W-:Y:S05]  /*0c20*/  EXIT ;  /* 0x000000000000794d */ /* 0x000fea0003800000 */
.L_x_57:
[----:B------:R-:W-:-:S09]  /*0c30*/  UISETP.NE.AND UP0, UPT, UR5, URZ, UPT ;  /* 0x000000ff0500728c */ /* 0x000fd2000bf05270 */
[----:B------:R-:W-:Y:S05]  /*0c40*/  BRA.U UP0, `(.L_x_58) ;  /* 0x0000000100307547 */ /* 0x000fea000b800000 */
[----:B------:R-:W0:Y:S08]  /*0c50*/  LDC.64 R6, c[0x0][0x3a8] ;  /* 0x0000ea00ff067b82 */ /* 0x000e300000000a00 */
[----:B------:R-:W1:Y:S08]  /*0c60*/  LDC R9, c[0x0][0x3b0] ;  /* 0x0000ec00ff097b82 */ /* 0x000e700000000800 */
[----:B------:R-:W2:Y:S01]  /*0c70*/  LDC.64 R4, c[0x0][0x380] ;  /* 0x0000e000ff047b82 */ /* 0x000ea20000000a00 */
[----:B0-----:R-:W-:-:S05]  /*0c80*/  IMAD R6, R3, R6, RZ ;  /* 0x0000000603067224 */ /* 0x001fca00078e02ff */
        /* <DEDUP_REMOVED lines=8> */
.L_x_58:
[----:B------:R-:W0:Y:S02]  /*0d10*/  LDCU UR4, c[0x0][0x370] ;  /* 0x00006e00ff0477ac */ /* 0x000e240008000800 */
[----:B0-----:R-:W-:-:S04]  /*0d20*/  UIADD3 UR4, UPT, UPT, UR4, -0x1, URZ ;  /* 0xffffffff04047890 */ /* 0x001fc8000fffe0ff */
[----:B------:R-:W-:-:S09]  /*0d30*/  UISETP.NE.AND UP0, UPT, UR5, UR4, UPT ;  /* 0x000000040500728c */ /* 0x000fd2000bf05270 */
[----:B------:R-:W-:Y:S05]  /*0d40*/  BRA.U UP0, `(.L_x_59) ;  /* 0x0000000100347547 */ /* 0x000fea000b800000 */
[----:B------:R-:W0:Y:S01]  /*0d50*/  LDC.64 R6, c[0x0][0x3a8] ;  /* 0x0000ea00ff067b82 */ /* 0x000e220000000a00 */
[----:B------:R-:W-:-:S07]  /*0d60*/  UIADD3 UR4, UPT, UPT, UR5, -0x2, URZ ;  /* 0xfffffffe05047890 */ /* 0x000fce000fffe0ff */
        /* <DEDUP_REMOVED lines=11> */
.L_x_59:
[----:B------:R-:W-:-:S09]  /*0e20*/  UISETP.NE.AND UP0, UPT, UR6, URZ, UPT ;  /* 0x000000ff0600728c */ /* 0x000fd2000bf05270 */
[----:B------:R-:W-:Y:S05]  /*0e30*/  BRA.U UP0, `(.L_x_60) ;  /* 0x00000001002c7547 */ /* 0x000fea000b800000 */
[----:B------:R-:W0:Y:S08]  /*0e40*/  LDC.64 R6, c[0x0][0x3a8] ;  /* 0x0000ea00ff067b82 */ /* 0x000e300000000a00 */
[----:B------:R-:W1:Y:S08]  /*0e50*/  LDC R0, c[0x0][0x3b0] ;  /* 0x0000ec00ff007b82 */ /* 0x000e700000000800 */
[----:B------:R-:W2:Y:S01]  /*0e60*/  LDC.64 R4, c[0x0][0x380] ;  /* 0x0000e000ff047b82 */ /* 0x000ea20000000a00 */
[----:B0-----:R-:W-:-:S04]  /*0e70*/  IMAD R6, R3, R6, RZ ;  /* 0x0000000603067224 */ /* 0x001fc800078e02ff */
[----:B------:R-:W-:-:S04]  /*0e80*/  IMAD R7, R7, UR5, R6 ;  /* 0x0000000507077c24 */ /* 0x000fc8000f8e0206 */
[----:B-1----:R-:W-:-:S04]  /*0e90*/  IMAD R3, R0, 0x2, R7 ;  /* 0x0000000200037824 */ /* 0x002fc800078e0207 */
[----:B--2---:R-:W-:-:S06]  /*0ea0*/  IMAD.WIDE R2, R3, 0x4, R4 ;  /* 0x0000000403027825 */ /* 0x004fcc00078e0204 */
[----:B------:R-:W2:Y:S01]  /*0eb0*/  LDG.E R3, desc[UR8][R2.64] ;  /* 0x0000000802037981 */ /* 0x000ea2000c1e1900 */
[----:B------:R-:W-:-:S05]  /*0ec0*/  IMAD.WIDE R4, R7, 0x4, R4 ;  /* 0x0000000407047825 */ /* 0x000fca00078e0204 */
[----:B--2---:R-:W-:Y:S01]  /*0ed0*/  STG.E desc[UR8][R4.64], R3 ;  /* 0x0000000304007986 */ /* 0x004fe2000c101908 */
[----:B------:R-:W-:Y:S05]  /*0ee0*/  EXIT ;  /* 0x000000000000794d */ /* 0x000fea0003800000 */
.L_x_60:
[----:B------:R-:W0:Y:S02]  /*0ef0*/  LDC R0, c[0x0][0x374] ;  /* 0x0000dd00ff007b82 */ /* 0x000e240000000800 */
[----:B0-----:R-:W-:-:S04]  /*0f00*/  IADD3 R0, PT, PT, R0, -0x1, RZ ;  /* 0xffffffff00007810 */ /* 0x001fc80007ffe0ff */
[----:B------:R-:W-:-:S13]  /*0f10*/  ISETP.NE.AND P0, PT, R0, UR6, PT ;  /* 0x0000000600007c0c */ /* 0x000fda000bf05270 */
[----:B------:R-:W-:Y:S05]  /*0f20*/  @P0 EXIT ;  /* 0x000000000000094d */ /* 0x000fea0003800000 */
        /* <DEDUP_REMOVED lines=13> */
        .weak           $__internal_2_$__cuda_sm3x_div_rn_noftz_f32_slowpath
        .type           $__internal_2_$__cuda_sm3x_div_rn_noftz_f32_slowpath,@function
        .size           $__internal_2_$__cuda_sm3x_div_rn_noftz_f32_slowpath,(.L_x_75 - $__internal_2_$__cuda_sm3x_div_rn_noftz_f32_slowpath)
$__internal_2_$__cuda_sm3x_div_rn_noftz_f32_slowpath:
[----:B------:R-:W-:Y:S01]  /*1000*/  SHF.R.U32.HI R10, RZ, 0x17, R3 ;  /* 0x00000017ff0a7819 */ /* 0x000fe20000011603 */
[----:B------:R-:W-:Y:S01]  /*1010*/  BSSY.RECONVERGENT B1, `(.L_x_61) ;  /* 0x0000062000017945 */ /* 0x000fe20003800200 */
[----:B------:R-:W-:Y:S02]  /*1020*/  SHF.R.U32.HI R9, RZ, 0x17, R0 ;  /* 0x00000017ff097819 */ /* 0x000fe40000011600 */
[----:B------:R-:W-:Y:S02]  /*1030*/  LOP3.LUT R14, R10, 0xff, RZ, 0xc0, !PT ;  /* 0x000000ff0a0e7812 */ /* 0x000fe400078ec0ff */
[----:B------:R-:W-:Y:S02]  /*1040*/  LOP3.LUT R12, R9, 0xff, RZ, 0xc0, !PT ;  /* 0x000000ff090c7812 */ /* 0x000fe400078ec0ff */
[----:B------:R-:W-:Y:S02]  /*1050*/  IADD3 R11, PT, PT, R14, -0x1, RZ ;  /* 0xffffffff0e0b7810 */ /* 0x000fe40007ffe0ff */
[----:B------:R-:W-:-:S02]  /*1060*/  IADD3 R10, PT, PT, R12, -0x1, RZ ;  /* 0xffffffff0c0a7810 */ /* 0x000fc40007ffe0ff */
[----:B------:R-:W-:-:S04]  /*1070*/  ISETP.GT.U32.AND P0, PT, R11, 0xfd, PT ;  /* 0x000000fd0b00780c */ /* 0x000fc80003f04070 */
        /* <DEDUP_REMOVED lines=9> */
[C---:B------:R-:W-:Y:S02]  /*1110*/  FSETP.NEU.FTZ.AND P2, PT, |R0|.reuse, +INF , PT ;  /* 0x7f8000000000780b */ /* 0x040fe40003f5d200 */
        /* <DEDUP_REMOVED lines=16> */
.L_x_62:
[----:B------:R-:W-:Y:S01]  /*1220*/  LEA R10, R14, 0xc0800000, 0x17 ;  /* 0xc08000000e0a7811 */ /* 0x000fe200078eb8ff */
[----:B------:R-:W-:Y:S04]  /*1230*/  BSSY.RECONVERGENT B2, `(.L_x_67) ;  /* 0x0000036000027945 */ /* 0x000fe80003800200 */
[----:B------:R-:W-:Y:S01]  /*1240*/  IMAD.IADD R10, R3, 0x1, -R10 ;  /* 0x00000001030a7824 */ /* 0x000fe200078e0a0a */
[----:B------:R-:W-:-:S03]  /*1250*/  IADD3 R3, PT, PT, R12, -0x7f, RZ ;  /* 0xffffff810c037810 */ /* 0x000fc60007ffe0ff */
[----:B------:R0:W1:Y:S01]  /*1260*/  MUFU.RCP R11, R10 ;  /* 0x0000000a000b7308 */ /* 0x0000620000001000 */
[----:B------:R-:W-:Y:S01]  /*1270*/  FADD.FTZ R13, -R10, -RZ ;  /* 0x800000ff0a0d7221 */ /* 0x000fe20000010100 */
[C---:B------:R-:W-:Y:S01]  /*1280*/  IMAD R0, R3.reuse, -0x800000, R0 ;  /* 0xff80000003007824 */ /* 0x040fe200078e0200 */
[----:B0-----:R-:W-:-:S04]  /*1290*/  IADD3 R10, PT, PT, R3, 0x7f, -R14 ;  /* 0x0000007f030a7810 */ /* 0x001fc80007ffe80e */
[----:B------:R-:W-:Y:S01]  /*12a0*/  IADD3 R10, PT, PT, R10, R9, RZ ;  /* 0x000000090a0a7210 */ /* 0x000fe20007ffe0ff */
[----:B-1----:R-:W-:-:S04]  /*12b0*/  FFMA R12, R11, R13, 1 ;  /* 0x3f8000000b0c7423 */ /* 0x002fc8000000000d */
[----:B------:R-:W-:-:S04]  /*12c0*/  FFMA R16, R11, R12, R11 ;  /* 0x0000000c0b107223 */ /* 0x000fc8000000000b */
[----:B------:R-:W-:-:S04]  /*12d0*/  FFMA R11, R0, R16, RZ ;  /* 0x00000010000b7223 */ /* 0x000fc800000000ff */
[----:B------:R-:W-:-:S04]  /*12e0*/  FFMA R12, R13, R11, R0 ;  /* 0x0000000b0d0c7223 */ /* 0x000fc80000000000 */
[----:B------:R-:W-:-:S04]  /*12f0*/  FFMA R11, R16, R12, R11 ;  /* 0x0000000c100b7223 */ /* 0x000fc8000000000b */
[----:B------:R-:W-:-:S04]  /*1300*/  FFMA R12, R13, R11, R0 ;  /* 0x0000000b0d0c7223 */ /* 0x000fc80000000000 */
        /* <DEDUP_REMOVED lines=14> */
[CCC-:B------:R-:W-:Y:S01]  /*13f0*/  FFMA.RZ R3, R16.reuse, R12.reuse, R11.reuse ;  /* 0x0000000c10037223 */ /* 0x1c0fe2000000c00b */
[CCC-:B------:R-:W-:Y:S01]  /*1400*/  FFMA.RM R10, R16.reuse, R12.reuse, R11.reuse ;  /* 0x0000000c100a7223 */ /* 0x1c0fe2000000400b */
[C---:B------:R-:W-:Y:S02]  /*1410*/  ISETP.NE.AND P2, PT, R13.reuse, RZ, PT ;  /* 0x000000ff0d00720c */ /* 0x040fe40003f45270 */
[----:B------:R-:W-:Y:S02]  /*1420*/  ISETP.NE.AND P1, PT, R13, RZ, PT ;  /* 0x000000ff0d00720c */ /* 0x000fe40003f25270 */
[----:B------:R-:W-:Y:S01]  /*1430*/  LOP3.LUT R9, R3, 0x7fffff, RZ, 0xc0, !PT ;  /* 0x007fffff03097812 */ /* 0x000fe200078ec0ff */
[----:B------:R-:W-:Y:S01]  /*1440*/  FFMA.RP R3, R16, R12, R11 ;  /* 0x0000000c10037223 */ /* 0x000fe2000000800b */
[----:B------:R-:W-:Y:S02]  /*1450*/  IADD3 R12, PT, PT, R13, 0x20, RZ ;  /* 0x000000200d0c7810 */ /* 0x000fe40007ffe0ff */
        /* <DEDUP_REMOVED lines=15> */
.L_x_69:
[----:B------:R-:W-:-:S04]  /*1550*/  LOP3.LUT R0, R0, 0x80000000, RZ, 0xc0, !PT ;  /* 0x8000000000007812 */ /* 0x000fc800078ec0ff */
[----:B------:R-:W-:Y:S01]  /*1560*/  LOP3.LUT R0, R0, 0x7f800000, RZ, 0xfc, !PT ;  /* 0x7f80000000007812 */ /* 0x000fe200078efcff */
[----:B------:R-:W-:Y:S06]  /*1570*/  BRA `(.L_x_70) ;  /* 0x0000000000047947 */ /* 0x000fec0003800000 */
.L_x_68:
[----:B------:R-:W-:-:S07]  /*1580*/  LEA R0, R10, R0, 0x17 ;  /* 0x000000000a007211 */ /* 0x000fce00078eb8ff */
.L_x_70:
[----:B------:R-:W-:Y:S05]  /*1590*/  BSYNC.RECONVERGENT B2 ;  /* 0x0000000000027941 */ /* 0x000fea0003800200 */
.L_x_67:
[----:B------:R-:W-:Y:S05]  /*15a0*/  BRA `(.L_x_71) ;  /* 0x0000000000207947 */ /* 0x000fea0003800000 */
.L_x_66:
[----:B------:R-:W-:-:S04]  /*15b0*/  LOP3.LUT R0, R3, 0x80000000, R0, 0x48, !PT ;  /* 0x8000000003007812 */ /* 0x000fc800078e4800 */
[----:B------:R-:W-:Y:S01]  /*15c0*/  LOP3.LUT R0, R0, 0x7f800000, RZ, 0xfc, !PT ;  /* 0x7f80000000007812 */ /* 0x000fe200078efcff */
[----:B------:R-:W-:Y:S06]  /*15d0*/  BRA `(.L_x_71) ;  /* 0x0000000000147947 */ /* 0x000fec0003800000 */
.L_x_65:
[----:B------:R-:W-:Y:S01]  /*15e0*/  LOP3.LUT R0, R3, 0x80000000, R0, 0x48, !PT ;  /* 0x8000000003007812 */ /* 0x000fe200078e4800 */
[----:B------:R-:W-:Y:S06]  /*15f0*/  BRA `(.L_x_71) ;  /* 0x00000000000c7947 */ /* 0x000fec0003800000 */
.L_x_64:
[----:B------:R-:W0:Y:S01]  /*1600*/  MUFU.RSQ R0, -QNAN ;  /* 0xffc0000000007908 */ /* 0x000e220000001400 */
[----:B------:R-:W-:Y:S05]  /*1610*/  BRA `(.L_x_71) ;  /* 0x0000000000047947 */ /* 0x000fea0003800000 */
.L_x_63:
[----:B------:R-:W-:-:S07]  /*1620*/  FADD.FTZ R0, R0, R3 ;  /* 0x0000000300007221 */ /* 0x000fce0000010000 */
.L_x_71:
[----:B------:R-:W-:Y:S05]  /*1630*/  BSYNC.RECONVERGENT B1 ;  /* 0x0000000000017941 */ /* 0x000fea0003800200 */
.L_x_61:
[----:B------:R-:W-:-:S04]  /*1640*/  HFMA2 R9, -RZ, RZ, 0, 0 ;  /* 0x00000000ff097431 */ /* 0x000fc800000001ff */
[----:B0-----:R-:W-:Y:S05]  /*1650*/  RET.REL.NODEC R8 `(_Z4cul1PfS_S_S_S_iiif) ;  /* 0xffffffe808687950 */ /* 0x001fea0003c3ffff */
.L_x_72:
        /* <DEDUP_REMOVED lines=10> */
.L_x_75:


//--------------------- .nv.shared.reserved.0     --------------------------
	.section	.nv.shared.reserved.0,"aw",@nobits
	.weak		__nv_reservedSMEM_offset_0_alias
	.size		__nv_reservedSMEM_offset_0_alias, 0, 64
	.other		__nv_reservedSMEM_offset_0_alias,@"STO_CUDA_RESERVED_SHARED STV_DEFAULT"
__nv_reservedSMEM_offset_0_alias:
	.zero		0
	.zero		64


//--------------------- .nv.constant0._Z4cul2PfS_S_S_S_iiif --------------------------
	.section	.nv.constant0._Z4cul2PfS_S_S_S_iiif,"a",@progbits
	.sectionflags	@""
	.align	4
.nv.constant0._Z4cul2PfS_S_S_S_iiif:
	.zero		952


//--------------------- .nv.constant0._Z4cul1PfS_S_S_S_iiif --------------------------
	.section	.nv.constant0._Z4cul1PfS_S_S_S_iiif,"a",@progbits
	.sectionflags	@""
	.align	4
.nv.constant0._Z4cul1PfS_S_S_S_iiif:
	.zero		952


//--------------------- SYMBOLS --------------------------

	.type		.nv.reservedSmem.offset0,@object
	.size		.nv.reservedSmem.offset0,0x4
